//
// Generated by NVIDIA NVVM Compiler
//
// Compiler Build ID: CL-36424714
// Cuda compilation tools, release 13.0, V13.0.88
// Based on NVVM 20.0.0
//

.version 9.0
.target sm_100
.address_size 64

	// .globl	_Z13assign_pointsPKfS0_Piiii

.visible .entry _Z13assign_pointsPKfS0_Piiii(
	.param .u64 .ptr .align 1 _Z13assign_pointsPKfS0_Piiii_param_0,
	.param .u64 .ptr .align 1 _Z13assign_pointsPKfS0_Piiii_param_1,
	.param .u64 .ptr .align 1 _Z13assign_pointsPKfS0_Piiii_param_2,
	.param .u32 _Z13assign_pointsPKfS0_Piiii_param_3,
	.param .u32 _Z13assign_pointsPKfS0_Piiii_param_4,
	.param .u32 _Z13assign_pointsPKfS0_Piiii_param_5
)
{
	.reg .pred 	%p<19>;
	.reg .b32 	%r<68>;
	.reg .b32 	%f<96>;
	.reg .b64 	%rd<48>;

	ld.param.u64 	%rd10, [_Z13assign_pointsPKfS0_Piiii_param_0];
	ld.param.u64 	%rd12, [_Z13assign_pointsPKfS0_Piiii_param_1];
	ld.param.u64 	%rd11, [_Z13assign_pointsPKfS0_Piiii_param_2];
	ld.param.u32 	%r37, [_Z13assign_pointsPKfS0_Piiii_param_3];
	ld.param.u32 	%r35, [_Z13assign_pointsPKfS0_Piiii_param_4];
	ld.param.u32 	%r36, [_Z13assign_pointsPKfS0_Piiii_param_5];
	cvta.to.global.u64 	%rd1, %rd12;
	mov.u32 	%r38, %ctaid.x;
	mov.u32 	%r39, %ntid.x;
	mov.u32 	%r40, %tid.x;
	mad.lo.s32 	%r1, %r38, %r39, %r40;
	setp.ge.s32 	%p1, %r1, %r37;
	@%p1 bra 	$L__BB0_23;
	cvta.to.global.u64 	%rd2, %rd10;
	mul.lo.s32 	%r42, %r35, %r1;
	cvt.s64.s32 	%rd3, %r42;
	setp.lt.s32 	%p2, %r36, 1;
	mov.b32 	%r67, 0;
	@%p2 bra 	$L__BB0_22;
	setp.lt.s32 	%p3, %r35, 1;
	@%p3 bra 	$L__BB0_16;
	and.b32  	%r2, %r35, 7;
	and.b32  	%r3, %r35, 3;
	and.b32  	%r4, %r35, 2147483640;
	and.b32  	%r5, %r35, 1;
	neg.s32 	%r6, %r4;
	mov.f32 	%f84, 0f7149F2CA;
	mov.b32 	%r53, 0;
	shl.b64 	%rd13, %rd3, 2;
	add.s64 	%rd14, %rd13, %rd2;
	add.s64 	%rd4, %rd14, 16;
	mov.u32 	%r67, %r53;
$L__BB0_4:
	setp.lt.u32 	%p10, %r35, 8;
	mul.lo.s32 	%r9, %r53, %r35;
	mov.f32 	%f92, 0f00000000;
	mov.b32 	%r57, 0;
	@%p10 bra 	$L__BB0_7;
	mul.wide.u32 	%rd15, %r9, 4;
	add.s64 	%rd16, %rd1, %rd15;
	add.s64 	%rd46, %rd16, 16;
	mov.f32 	%f92, 0f00000000;
	mov.u64 	%rd47, %rd4;
	mov.u32 	%r55, %r6;
$L__BB0_6:
	.pragma "nounroll";
	ld.global.f32 	%f26, [%rd47+-16];
	ld.global.f32 	%f27, [%rd46+-16];
	sub.f32 	%f28, %f26, %f27;
	fma.rn.f32 	%f29, %f28, %f28, %f92;
	ld.global.f32 	%f30, [%rd47+-12];
	ld.global.f32 	%f31, [%rd46+-12];
	sub.f32 	%f32, %f30, %f31;
	fma.rn.f32 	%f33, %f32, %f32, %f29;
	ld.global.f32 	%f34, [%rd47+-8];
	ld.global.f32 	%f35, [%rd46+-8];
	sub.f32 	%f36, %f34, %f35;
	fma.rn.f32 	%f37, %f36, %f36, %f33;
	ld.global.f32 	%f38, [%rd47+-4];
	ld.global.f32 	%f39, [%rd46+-4];
	sub.f32 	%f40, %f38, %f39;
	fma.rn.f32 	%f41, %f40, %f40, %f37;
	ld.global.f32 	%f42, [%rd47];
	ld.global.f32 	%f43, [%rd46];
	sub.f32 	%f44, %f42, %f43;
	fma.rn.f32 	%f45, %f44, %f44, %f41;
	ld.global.f32 	%f46, [%rd47+4];
	ld.global.f32 	%f47, [%rd46+4];
	sub.f32 	%f48, %f46, %f47;
	fma.rn.f32 	%f49, %f48, %f48, %f45;
	ld.global.f32 	%f50, [%rd47+8];
	ld.global.f32 	%f51, [%rd46+8];
	sub.f32 	%f52, %f50, %f51;
	fma.rn.f32 	%f53, %f52, %f52, %f49;
	ld.global.f32 	%f54, [%rd47+12];
	ld.global.f32 	%f55, [%rd46+12];
	sub.f32 	%f56, %f54, %f55;
	fma.rn.f32 	%f92, %f56, %f56, %f53;
	add.s32 	%r55, %r55, 8;
	add.s64 	%rd47, %rd47, 32;
	add.s64 	%rd46, %rd46, 32;
	setp.ne.s32 	%p11, %r55, 0;
	mov.u32 	%r57, %r4;
	@%p11 bra 	$L__BB0_6;
$L__BB0_7:
	setp.eq.s32 	%p12, %r2, 0;
	@%p12 bra 	$L__BB0_15;
	add.s32 	%r49, %r2, -1;
	setp.lt.u32 	%p13, %r49, 3;
	@%p13 bra 	$L__BB0_10;
	cvt.u64.u32 	%rd17, %r57;
	add.s64 	%rd18, %rd17, %rd3;
	shl.b64 	%rd19, %rd18, 2;
	add.s64 	%rd20, %rd2, %rd19;
	ld.global.f32 	%f58, [%rd20];
	add.s32 	%r50, %r57, %r9;
	mul.wide.u32 	%rd21, %r50, 4;
	add.s64 	%rd22, %rd1, %rd21;
	ld.global.f32 	%f59, [%rd22];
	sub.f32 	%f60, %f58, %f59;
	fma.rn.f32 	%f61, %f60, %f60, %f92;
	ld.global.f32 	%f62, [%rd20+4];
	cvt.u64.u32 	%rd23, %r9;
	add.s64 	%rd24, %rd17, %rd23;
	shl.b64 	%rd25, %rd24, 2;
	add.s64 	%rd26, %rd1, %rd25;
	ld.global.f32 	%f63, [%rd26+4];
	sub.f32 	%f64, %f62, %f63;
	fma.rn.f32 	%f65, %f64, %f64, %f61;
	ld.global.f32 	%f66, [%rd20+8];
	ld.global.f32 	%f67, [%rd26+8];
	sub.f32 	%f68, %f66, %f67;
	fma.rn.f32 	%f69, %f68, %f68, %f65;
	ld.global.f32 	%f70, [%rd20+12];
	ld.global.f32 	%f71, [%rd26+12];
	sub.f32 	%f72, %f70, %f71;
	fma.rn.f32 	%f92, %f72, %f72, %f69;
	add.s32 	%r57, %r57, 4;
$L__BB0_10:
	setp.eq.s32 	%p14, %r3, 0;
	@%p14 bra 	$L__BB0_15;
	setp.eq.s32 	%p15, %r3, 1;
	@%p15 bra 	$L__BB0_13;
	cvt.u64.u32 	%rd27, %r57;
	add.s64 	%rd28, %rd27, %rd3;
	shl.b64 	%rd29, %rd28, 2;
	add.s64 	%rd30, %rd2, %rd29;
	ld.global.f32 	%f74, [%rd30];
	add.s32 	%r51, %r57, %r9;
	mul.wide.u32 	%rd31, %r51, 4;
	add.s64 	%rd32, %rd1, %rd31;
	ld.global.f32 	%f75, [%rd32];
	sub.f32 	%f76, %f74, %f75;
	fma.rn.f32 	%f77, %f76, %f76, %f92;
	ld.global.f32 	%f78, [%rd30+4];
	cvt.u64.u32 	%rd33, %r9;
	add.s64 	%rd34, %rd27, %rd33;
	shl.b64 	%rd35, %rd34, 2;
	add.s64 	%rd36, %rd1, %rd35;
	ld.global.f32 	%f79, [%rd36+4];
	sub.f32 	%f80, %f78, %f79;
	fma.rn.f32 	%f92, %f80, %f80, %f77;
	add.s32 	%r57, %r57, 2;
$L__BB0_13:
	setp.eq.s32 	%p16, %r5, 0;
	@%p16 bra 	$L__BB0_15;
	cvt.u64.u32 	%rd37, %r57;
	add.s64 	%rd38, %rd37, %rd3;
	shl.b64 	%rd39, %rd38, 2;
	add.s64 	%rd40, %rd2, %rd39;
	ld.global.f32 	%f81, [%rd40];
	add.s32 	%r52, %r57, %r9;
	mul.wide.u32 	%rd41, %r52, 4;
	add.s64 	%rd42, %rd1, %rd41;
	ld.global.f32 	%f82, [%rd42];
	sub.f32 	%f83, %f81, %f82;
	fma.rn.f32 	%f92, %f83, %f83, %f92;
$L__BB0_15:
	setp.lt.f32 	%p17, %f92, %f84;
	selp.f32 	%f84, %f92, %f84, %p17;
	selp.b32 	%r67, %r53, %r67, %p17;
	add.s32 	%r53, %r53, 1;
	setp.eq.s32 	%p18, %r53, %r36;
	@%p18 bra 	$L__BB0_22;
	bra.uni 	$L__BB0_4;
$L__BB0_16:
	and.b32  	%r19, %r36, 3;
	setp.lt.u32 	%p4, %r36, 4;
	mov.f32 	%f94, 0f7149F2CA;
	mov.b32 	%r64, 0;
	mov.u32 	%r67, %r64;
	@%p4 bra 	$L__BB0_19;
	and.b32  	%r64, %r36, 2147483644;
	mov.f32 	%f94, 0f7149F2CA;
	mov.b32 	%r59, 0;
	mov.u32 	%r67, %r59;
$L__BB0_18:
	setp.gt.f32 	%p5, %f94, 0f00000000;
	selp.f32 	%f94, 0f00000000, %f94, %p5;
	selp.b32 	%r67, %r59, %r67, %p5;
	add.s32 	%r59, %r59, 4;
	setp.ne.s32 	%p6, %r59, %r64;
	@%p6 bra 	$L__BB0_18;
$L__BB0_19:
	setp.eq.s32 	%p7, %r19, 0;
	@%p7 bra 	$L__BB0_22;
	mov.b32 	%r66, 0;
$L__BB0_21:
	.pragma "nounroll";
	setp.gt.f32 	%p8, %f94, 0f00000000;
	selp.f32 	%f94, 0f00000000, %f94, %p8;
	selp.b32 	%r67, %r64, %r67, %p8;
	add.s32 	%r64, %r64, 1;
	add.s32 	%r66, %r66, 1;
	setp.ne.s32 	%p9, %r66, %r19;
	@%p9 bra 	$L__BB0_21;
$L__BB0_22:
	cvta.to.global.u64 	%rd43, %rd11;
	mul.wide.s32 	%rd44, %r1, 4;
	add.s64 	%rd45, %rd43, %rd44;
	st.global.u32 	[%rd45], %r67;
$L__BB0_23:
	ret;

}
	// .globl	_Z20accumulate_centroidsPKfPKiPfPiii
.visible .entry _Z20accumulate_centroidsPKfPKiPfPiii(
	.param .u64 .ptr .align 1 _Z20accumulate_centroidsPKfPKiPfPiii_param_0,
	.param .u64 .ptr .align 1 _Z20accumulate_centroidsPKfPKiPfPiii_param_1,
	.param .u64 .ptr .align 1 _Z20accumulate_centroidsPKfPKiPfPiii_param_2,
	.param .u64 .ptr .align 1 _Z20accumulate_centroidsPKfPKiPfPiii_param_3,
	.param .u32 _Z20accumulate_centroidsPKfPKiPfPiii_param_4,
	.param .u32 _Z20accumulate_centroidsPKfPKiPfPiii_param_5
)
{
	.reg .pred 	%p<11>;
	.reg .b32 	%r<51>;
	.reg .b32 	%f<59>;
	.reg .b64 	%rd<32>;

	ld.param.u64 	%rd6, [_Z20accumulate_centroidsPKfPKiPfPiii_param_0];
	ld.param.u64 	%rd3, [_Z20accumulate_centroidsPKfPKiPfPiii_param_1];
	ld.param.u64 	%rd5, [_Z20accumulate_centroidsPKfPKiPfPiii_param_3];
	ld.param.u32 	%r31, [_Z20accumulate_centroidsPKfPKiPfPiii_param_4];
	ld.param.u32 	%r30, [_Z20accumulate_centroidsPKfPKiPfPiii_param_5];
	cvta.to.global.u64 	%rd1, %rd6;
	mov.u32 	%r32, %ctaid.x;
	mov.u32 	%r33, %ntid.x;
	mov.u32 	%r34, %tid.x;
	mad.lo.s32 	%r1, %r32, %r33, %r34;
	setp.ge.s32 	%p1, %r1, %r31;
	@%p1 bra 	$L__BB1_14;
	cvta.to.global.u64 	%rd7, %rd3;
	cvta.to.global.u64 	%rd8, %rd5;
	mul.wide.s32 	%rd9, %r1, 4;
	add.s64 	%rd10, %rd7, %rd9;
	ld.global.u32 	%r2, [%rd10];
	mul.wide.s32 	%rd11, %r2, 4;
	add.s64 	%rd12, %rd8, %rd11;
	atom.global.add.u32 	%r35, [%rd12], 1;
	setp.lt.s32 	%p2, %r30, 1;
	@%p2 bra 	$L__BB1_14;
	mul.lo.s32 	%r3, %r2, %r30;
	mul.lo.s32 	%r4, %r30, %r1;
	setp.lt.u32 	%p3, %r30, 16;
	mov.b32 	%r46, 0;
	@%p3 bra 	$L__BB1_5;
	and.b32  	%r46, %r30, 2147483632;
	neg.s32 	%r44, %r46;
	mov.u32 	%r42, %r4;
	mov.u32 	%r43, %r3;
$L__BB1_4:
	.pragma "nounroll";
	ld.param.u64 	%rd30, [_Z20accumulate_centroidsPKfPKiPfPiii_param_2];
	mul.wide.s32 	%rd13, %r43, 4;
	cvta.to.global.u64 	%rd14, %rd30;
	add.s64 	%rd15, %rd14, %rd13;
	mul.wide.s32 	%rd16, %r42, 4;
	add.s64 	%rd17, %rd1, %rd16;
	ld.global.f32 	%f1, [%rd17];
	atom.global.add.f32 	%f2, [%rd15], %f1;
	ld.global.f32 	%f3, [%rd17+4];
	atom.global.add.f32 	%f4, [%rd15+4], %f3;
	ld.global.f32 	%f5, [%rd17+8];
	atom.global.add.f32 	%f6, [%rd15+8], %f5;
	ld.global.f32 	%f7, [%rd17+12];
	atom.global.add.f32 	%f8, [%rd15+12], %f7;
	ld.global.f32 	%f9, [%rd17+16];
	atom.global.add.f32 	%f10, [%rd15+16], %f9;
	ld.global.f32 	%f11, [%rd17+20];
	atom.global.add.f32 	%f12, [%rd15+20], %f11;
	ld.global.f32 	%f13, [%rd17+24];
	atom.global.add.f32 	%f14, [%rd15+24], %f13;
	ld.global.f32 	%f15, [%rd17+28];
	atom.global.add.f32 	%f16, [%rd15+28], %f15;
	ld.global.f32 	%f17, [%rd17+32];
	atom.global.add.f32 	%f18, [%rd15+32], %f17;
	ld.global.f32 	%f19, [%rd17+36];
	atom.global.add.f32 	%f20, [%rd15+36], %f19;
	ld.global.f32 	%f21, [%rd17+40];
	atom.global.add.f32 	%f22, [%rd15+40], %f21;
	ld.global.f32 	%f23, [%rd17+44];
	atom.global.add.f32 	%f24, [%rd15+44], %f23;
	ld.global.f32 	%f25, [%rd17+48];
	atom.global.add.f32 	%f26, [%rd15+48], %f25;
	ld.global.f32 	%f27, [%rd17+52];
	atom.global.add.f32 	%f28, [%rd15+52], %f27;
	ld.global.f32 	%f29, [%rd17+56];
	atom.global.add.f32 	%f30, [%rd15+56], %f29;
	ld.global.f32 	%f31, [%rd17+60];
	atom.global.add.f32 	%f32, [%rd15+60], %f31;
	add.s32 	%r44, %r44, 16;
	add.s32 	%r43, %r43, 16;
	add.s32 	%r42, %r42, 16;
	setp.ne.s32 	%p4, %r44, 0;
	@%p4 bra 	$L__BB1_4;
$L__BB1_5:
	and.b32  	%r14, %r30, 15;
	setp.eq.s32 	%p5, %r14, 0;
	@%p5 bra 	$L__BB1_14;
	ld.param.u64 	%rd31, [_Z20accumulate_centroidsPKfPKiPfPiii_param_2];
	cvta.to.global.u64 	%rd2, %rd31;
	and.b32  	%r15, %r30, 7;
	setp.lt.u32 	%p6, %r14, 8;
	@%p6 bra 	$L__BB1_8;
	add.s32 	%r38, %r46, %r3;
	mul.wide.s32 	%rd18, %r38, 4;
	add.s64 	%rd19, %rd2, %rd18;
	add.s32 	%r39, %r46, %r4;
	mul.wide.s32 	%rd20, %r39, 4;
	add.s64 	%rd21, %rd1, %rd20;
	ld.global.f32 	%f33, [%rd21];
	atom.global.add.f32 	%f34, [%rd19], %f33;
	ld.global.f32 	%f35, [%rd21+4];
	atom.global.add.f32 	%f36, [%rd19+4], %f35;
	ld.global.f32 	%f37, [%rd21+8];
	atom.global.add.f32 	%f38, [%rd19+8], %f37;
	ld.global.f32 	%f39, [%rd21+12];
	atom.global.add.f32 	%f40, [%rd19+12], %f39;
	ld.global.f32 	%f41, [%rd21+16];
	atom.global.add.f32 	%f42, [%rd19+16], %f41;
	ld.global.f32 	%f43, [%rd21+20];
	atom.global.add.f32 	%f44, [%rd19+20], %f43;
	ld.global.f32 	%f45, [%rd21+24];
	atom.global.add.f32 	%f46, [%rd19+24], %f45;
	ld.global.f32 	%f47, [%rd21+28];
	atom.global.add.f32 	%f48, [%rd19+28], %f47;
	add.s32 	%r46, %r46, 8;
$L__BB1_8:
	setp.eq.s32 	%p7, %r15, 0;
	@%p7 bra 	$L__BB1_14;
	and.b32  	%r18, %r30, 3;
	setp.lt.u32 	%p8, %r15, 4;
	@%p8 bra 	$L__BB1_11;
	add.s32 	%r40, %r46, %r3;
	mul.wide.s32 	%rd22, %r40, 4;
	add.s64 	%rd23, %rd2, %rd22;
	add.s32 	%r41, %r46, %r4;
	mul.wide.s32 	%rd24, %r41, 4;
	add.s64 	%rd25, %rd1, %rd24;
	ld.global.f32 	%f49, [%rd25];
	atom.global.add.f32 	%f50, [%rd23], %f49;
	ld.global.f32 	%f51, [%rd25+4];
	atom.global.add.f32 	%f52, [%rd23+4], %f51;
	ld.global.f32 	%f53, [%rd25+8];
	atom.global.add.f32 	%f54, [%rd23+8], %f53;
	ld.global.f32 	%f55, [%rd25+12];
	atom.global.add.f32 	%f56, [%rd23+12], %f55;
	add.s32 	%r46, %r46, 4;
$L__BB1_11:
	setp.eq.s32 	%p9, %r18, 0;
	@%p9 bra 	$L__BB1_14;
	add.s32 	%r50, %r46, %r4;
	add.s32 	%r49, %r46, %r3;
	neg.s32 	%r48, %r18;
$L__BB1_13:
	.pragma "nounroll";
	mul.wide.s32 	%rd26, %r50, 4;
	add.s64 	%rd27, %rd1, %rd26;
	mul.wide.s32 	%rd28, %r49, 4;
	add.s64 	%rd29, %rd2, %rd28;
	ld.global.f32 	%f57, [%rd27];
	atom.global.add.f32 	%f58, [%rd29], %f57;
	add.s32 	%r50, %r50, 1;
	add.s32 	%r49, %r49, 1;
	add.s32 	%r48, %r48, 1;
	setp.ne.s32 	%p10, %r48, 0;
	@%p10 bra 	$L__BB1_13;
$L__BB1_14:
	ret;

}


// ===== COMPILED SASS (sm_100) =====

	.target	sm_100

	.elftype	@"ET_EXEC"


//--------------------- .note.nv.tkinfo           --------------------------
	.section	.note.nv.tkinfo,"",@"SHT_NOTE"
	.sectionflags	@"SHF_NOTE_NV_TKINFO"
	.tkinfo
        /*0018*/ 	.word	0x00000002
        /*0030*/ 	.string	""
        /*0030*/ 	.string	"ptxas"
        /*0030*/ 	.string	"Cuda compilation tools, release 13.0, V13.0.88"
        /*0030*/ 	.string	"Build cuda_13.0.r13.0/compiler.36424714_0"
        /*0030*/ 	.string	"-arch sm_100 -m 64 "



//--------------------- .note.nv.cuinfo           --------------------------
	.section	.note.nv.cuinfo,"",@"SHT_NOTE"
	.sectionflags	@"SHF_NOTE_NV_CUINFO"
        /*0018*/ 	.short	0x0002
        /*001a*/ 	.short	0x0064
        /*001c*/ 	.short	0x0082
	.zero		2


//--------------------- .nv.info                  --------------------------
	.section	.nv.info,"",@"SHT_CUDA_INFO"
	.align	4


	//----- nvinfo : EIATTR_REGCOUNT
	.align		4
        /*0000*/ 	.byte	0x04, 0x2f
        /*0002*/ 	.short	(.L_1 - .L_0)
	.align		4
.L_0:
        /*0004*/ 	.word	index@(_Z13assign_pointsPKfS0_Piiii)
        /*0008*/ 	.word	0x0000001d


	//----- nvinfo : EIATTR_FRAME_SIZE
	.align		4
.L_1:
        /*000c*/ 	.byte	0x04, 0x11
        /*000e*/ 	.short	(.L_3 - .L_2)
	.align		4
.L_2:
        /*0010*/ 	.word	index@(_Z13assign_pointsPKfS0_Piiii)
        /*0014*/ 	.word	0x00000000


	//----- nvinfo : EIATTR_REGCOUNT
	.align		4
.L_3:
        /*0018*/ 	.byte	0x04, 0x2f
        /*001a*/ 	.short	(.L_5 - .L_4)
	.align		4
.L_4:
        /*001c*/ 	.word	index@(_Z20accumulate_centroidsPKfPKiPfPiii)
        /*0020*/ 	.word	0x0000001a


	//----- nvinfo : EIATTR_FRAME_SIZE
	.align		4
.L_5:
        /*0024*/ 	.byte	0x04, 0x11
        /*0026*/ 	.short	(.L_7 - .L_6)
	.align		4
.L_6:
        /*0028*/ 	.word	index@(_Z20accumulate_centroidsPKfPKiPfPiii)
        /*002c*/ 	.word	0x00000000


	//----- nvinfo : EIATTR_MIN_STACK_SIZE
	.align		4
.L_7:
        /*0030*/ 	.byte	0x04, 0x12
        /*0032*/ 	.short	(.L_9 - .L_8)
	.align		4
.L_8:
        /*0034*/ 	.word	index@(_Z20accumulate_centroidsPKfPKiPfPiii)
        /*0038*/ 	.word	0x00000000


	//----- nvinfo : EIATTR_MIN_STACK_SIZE
	.align		4
.L_9:
        /*003c*/ 	.byte	0x04, 0x12
        /*003e*/ 	.short	(.L_11 - .L_10)
	.align		4
.L_10:
        /*0040*/ 	.word	index@(_Z13assign_pointsPKfS0_Piiii)
        /*0044*/ 	.word	0x00000000
.L_11:


//--------------------- .nv.compat                --------------------------
	.section	.nv.compat,"",@"SHT_CUDA_COMPAT_INFO"
	.align	4
        /*0000*/ 	.byte	0x02, 0x09, 0x00, 0x00, 0x02, 0x02, 0x01, 0x00, 0x02, 0x05, 0x05, 0x00, 0x03, 0x07, 0x01, 0x01
        /*0010*/ 	.byte	0x02, 0x03, 0x00, 0x00, 0x02, 0x06, 0x01, 0x00, 0x04, 0x0b, 0x08, 0x00, 0x09, 0x00, 0x00, 0x00
        /*0020*/ 	.byte	0x00, 0x00, 0x00, 0x00


//--------------------- .nv.info._Z20accumulate_centroidsPKfPKiPfPiii --------------------------
	.section	.nv.info._Z20accumulate_centroidsPKfPKiPfPiii,"",@"SHT_CUDA_INFO"
	.sectionflags	@""
	.align	4


	//----- nvinfo : EIATTR_CUDA_API_VERSION
	.align		4
        /*0000*/ 	.byte	0x04, 0x37
        /*0002*/ 	.short	(.L_13 - .L_12)
.L_12:
        /*0004*/ 	.word	0x00000082


	//----- nvinfo : EIATTR_KPARAM_INFO
	.align		4
.L_13:
        /*0008*/ 	.byte	0x04, 0x17
        /*000a*/ 	.short	(.L_15 - .L_14)
.L_14:
        /*000c*/ 	.word	0x00000000
        /*0010*/ 	.short	0x0005
        /*0012*/ 	.short	0x0024
        /*0014*/ 	.byte	0x00, 0xf0, 0x11, 0x00


	//----- nvinfo : EIATTR_KPARAM_INFO
	.align		4
.L_15:
        /*0018*/ 	.byte	0x04, 0x17
        /*001a*/ 	.short	(.L_17 - .L_16)
.L_16:
        /*001c*/ 	.word	0x00000000
        /*0020*/ 	.short	0x0004
        /*0022*/ 	.short	0x0020
        /*0024*/ 	.byte	0x00, 0xf0, 0x11, 0x00


	//----- nvinfo : EIATTR_KPARAM_INFO
	.align		4
.L_17:
        /*0028*/ 	.byte	0x04, 0x17
        /*002a*/ 	.short	(.L_19 - .L_18)
.L_18:
        /*002c*/ 	.word	0x00000000
        /*0030*/ 	.short	0x0003
        /*0032*/ 	.short	0x0018
        /*0034*/ 	.byte	0x00, 0xf5, 0x21, 0x00


	//----- nvinfo : EIATTR_KPARAM_INFO
	.align		4
.L_19:
        /*0038*/ 	.byte	0x04, 0x17
        /*003a*/ 	.short	(.L_21 - .L_20)
.L_20:
        /*003c*/ 	.word	0x00000000
        /*0040*/ 	.short	0x0002
        /*0042*/ 	.short	0x0010
        /*0044*/ 	.byte	0x00, 0xf5, 0x21, 0x00


	//----- nvinfo : EIATTR_KPARAM_INFO
	.align		4
.L_21:
        /*0048*/ 	.byte	0x04, 0x17
        /*004a*/ 	.short	(.L_23 - .L_22)
.L_22:
        /*004c*/ 	.word	0x00000000
        /*0050*/ 	.short	0x0001
        /*0052*/ 	.short	0x0008
        /*0054*/ 	.byte	0x00, 0xf5, 0x21, 0x00


	//----- nvinfo : EIATTR_KPARAM_INFO
	.align		4
.L_23:
        /*0058*/ 	.byte	0x04, 0x17
        /*005a*/ 	.short	(.L_25 - .L_24)
.L_24:
        /*005c*/ 	.word	0x00000000
        /*0060*/ 	.short	0x0000
        /*0062*/ 	.short	0x0000
        /*0064*/ 	.byte	0x00, 0xf5, 0x21, 0x00


	//----- nvinfo : EIATTR_SPARSE_MMA_MASK
	.align		4
.L_25:
        /*0068*/ 	.byte	0x03, 0x50
        /*006a*/ 	.short	0x0000


	//----- nvinfo : EIATTR_MAXREG_COUNT
	.align		4
        /*006c*/ 	.byte	0x03, 0x1b
        /*006e*/ 	.short	0x00ff


	//----- nvinfo : EIATTR_MERCURY_ISA_VERSION
	.align		4
        /*0070*/ 	.byte	0x03, 0x5f
        /*0072*/ 	.short	0x0101


	//----- nvinfo : EIATTR_VRC_CTA_INIT_COUNT
	.align		4
        /*0074*/ 	.byte	0x02, 0x4a
	.zero		1
	.zero		1


	//----- nvinfo : EIATTR_EXIT_INSTR_OFFSETS
	.align		4
        /*0078*/ 	.byte	0x04, 0x1c
        /*007a*/ 	.short	(.L_27 - .L_26)


	//   ....[0]....
.L_26:
        /*007c*/ 	.word	0x00000070


	//   ....[1]....
        /*0080*/ 	.word	0x00000120


	//   ....[2]....
        /*0084*/ 	.word	0x00000460


	//   ....[3]....
        /*0088*/ 	.word	0x00000620


	//   ....[4]....
        /*008c*/ 	.word	0x00000760


	//   ....[5]....
        /*0090*/ 	.word	0x00000850


	//----- nvinfo : EIATTR_CBANK_PARAM_SIZE
	.align		4
.L_27:
        /*0094*/ 	.byte	0x03, 0x19
        /*0096*/ 	.short	0x0028


	//----- nvinfo : EIATTR_PARAM_CBANK
	.align		4
        /*0098*/ 	.byte	0x04, 0x0a
        /*009a*/ 	.short	(.L_29 - .L_28)
	.align		4
.L_28:
        /*009c*/ 	.word	index@(.nv.constant0._Z20accumulate_centroidsPKfPKiPfPiii)
        /*00a0*/ 	.short	0x0380
        /*00a2*/ 	.short	0x0028


	//----- nvinfo : EIATTR_SW_WAR
	.align		4
.L_29:
        /*00a4*/ 	.byte	0x04, 0x36
        /*00a6*/ 	.short	(.L_31 - .L_30)
.L_30:
        /*00a8*/ 	.word	0x00000008
.L_31:


//--------------------- .nv.info._Z13assign_pointsPKfS0_Piiii --------------------------
	.section	.nv.info._Z13assign_pointsPKfS0_Piiii,"",@"SHT_CUDA_INFO"
	.sectionflags	@""
	.align	4


	//----- nvinfo : EIATTR_CUDA_API_VERSION
	.align		4
        /*0000*/ 	.byte	0x04, 0x37
        /*0002*/ 	.short	(.L_33 - .L_32)
.L_32:
        /*0004*/ 	.word	0x00000082


	//----- nvinfo : EIATTR_KPARAM_INFO
	.align		4
.L_33:
        /*0008*/ 	.byte	0x04, 0x17
        /*000a*/ 	.short	(.L_35 - .L_34)
.L_34:
        /*000c*/ 	.word	0x00000000
        /*0010*/ 	.short	0x0005
        /*0012*/ 	.short	0x0020
        /*0014*/ 	.byte	0x00, 0xf0, 0x11, 0x00


	//----- nvinfo : EIATTR_KPARAM_INFO
	.align		4
.L_35:
        /*0018*/ 	.byte	0x04, 0x17
        /*001a*/ 	.short	(.L_37 - .L_36)
.L_36:
        /*001c*/ 	.word	0x00000000
        /*0020*/ 	.short	0x0004
        /*0022*/ 	.short	0x001c
        /*0024*/ 	.byte	0x00, 0xf0, 0x11, 0x00


	//----- nvinfo : EIATTR_KPARAM_INFO
	.align		4
.L_37:
        /*0028*/ 	.byte	0x04, 0x17
        /*002a*/ 	.short	(.L_39 - .L_38)
.L_38:
        /*002c*/ 	.word	0x00000000
        /*0030*/ 	.short	0x0003
        /*0032*/ 	.short	0x0018
        /*0034*/ 	.byte	0x00, 0xf0, 0x11, 0x00


	//----- nvinfo : EIATTR_KPARAM_INFO
	.align		4
.L_39:
        /*0038*/ 	.byte	0x04, 0x17
        /*003a*/ 	.short	(.L_41 - .L_40)
.L_40:
        /*003c*/ 	.word	0x00000000
        /*0040*/ 	.short	0x0002
        /*0042*/ 	.short	0x0010
        /*0044*/ 	.byte	0x00, 0xf5, 0x21, 0x00


	//----- nvinfo : EIATTR_KPARAM_INFO
	.align		4
.L_41:
        /*0048*/ 	.byte	0x04, 0x17
        /*004a*/ 	.short	(.L_43 - .L_42)
.L_42:
        /*004c*/ 	.word	0x00000000
        /*0050*/ 	.short	0x0001
        /*0052*/ 	.short	0x0008
        /*0054*/ 	.byte	0x00, 0xf5, 0x21, 0x00


	//----- nvinfo : EIATTR_KPARAM_INFO
	.align		4
.L_43:
        /*0058*/ 	.byte	0x04, 0x17
        /*005a*/ 	.short	(.L_45 - .L_44)
.L_44:
        /*005c*/ 	.word	0x00000000
        /*0060*/ 	.short	0x0000
        /*0062*/ 	.short	0x0000
        /*0064*/ 	.byte	0x00, 0xf5, 0x21, 0x00


	//----- nvinfo : EIATTR_SPARSE_MMA_MASK
	.align		4
.L_45:
        /*0068*/ 	.byte	0x03, 0x50
        /*006a*/ 	.short	0x0000


	//----- nvinfo : EIATTR_MAXREG_COUNT
	.align		4
        /*006c*/ 	.byte	0x03, 0x1b
        /*006e*/ 	.short	0x00ff


	//----- nvinfo : EIATTR_MERCURY_ISA_VERSION
	.align		4
        /*0070*/ 	.byte	0x03, 0x5f
        /*0072*/ 	.short	0x0101


	//----- nvinfo : EIATTR_VRC_CTA_INIT_COUNT
	.align		4
        /*0074*/ 	.byte	0x02, 0x4a
	.zero		1
	.zero		1


	//----- nvinfo : EIATTR_EXIT_INSTR_OFFSETS
	.align		4
        /*0078*/ 	.byte	0x04, 0x1c
        /*007a*/ 	.short	(.L_47 - .L_46)


	//   ....[0]....
.L_46:
        /*007c*/ 	.word	0x00000070


	//   ....[1]....
        /*0080*/ 	.word	0x00000e80


	//----- nvinfo : EIATTR_CBANK_PARAM_SIZE
	.align		4
.L_47:
        /*0084*/ 	.byte	0x03, 0x19
        /*0086*/ 	.short	0x0024


	//----- nvinfo : EIATTR_PARAM_CBANK
	.align		4
        /*0088*/ 	.byte	0x04, 0x0a
        /*008a*/ 	.short	(.L_49 - .L_48)
	.align		4
.L_48:
        /*008c*/ 	.word	index@(.nv.constant0._Z13assign_pointsPKfS0_Piiii)
        /*0090*/ 	.short	0x0380
        /*0092*/ 	.short	0x0024


	//----- nvinfo : EIATTR_SW_WAR
	.align		4
.L_49:
        /*0094*/ 	.byte	0x04, 0x36
        /*0096*/ 	.short	(.L_51 - .L_50)
.L_50:
        /*0098*/ 	.word	0x00000008
.L_51:


//--------------------- .nv.callgraph             --------------------------
	.section	.nv.callgraph,"",@"SHT_CUDA_CALLGRAPH"
	.align	4
	.sectionentsize	8
	.align		4
        /*0000*/ 	.word	0x00000000
	.align		4
        /*0004*/ 	.word	0xffffffff
	.align		4
        /*0008*/ 	.word	0x00000000
	.align		4
        /*000c*/ 	.word	0xfffffffe
	.align		4
        /*0010*/ 	.word	0x00000000
	.align		4
        /*0014*/ 	.word	0xfffffffd
	.align		4
        /*0018*/ 	.word	0x00000000
	.align		4
        /*001c*/ 	.word	0xfffffffc


//--------------------- .text._Z20accumulate_centroidsPKfPKiPfPiii --------------------------
	.section	.text._Z20accumulate_centroidsPKfPKiPfPiii,"ax",@progbits
	.align	128
        .global         _Z20accumulate_centroidsPKfPKiPfPiii
        .type           _Z20accumulate_centroidsPKfPKiPfPiii,@function
        .size           _Z20accumulate_centroidsPKfPKiPfPiii,(.L_x_21 - _Z20accumulate_centroidsPKfPKiPfPiii)
        .other          _Z20accumulate_centroidsPKfPKiPfPiii,@"STO_CUDA_ENTRY STV_DEFAULT"
_Z20accumulate_centroidsPKfPKiPfPiii:
.text._Z20accumulate_centroidsPKfPKiPfPiii:
[----:B------:R-:W-:Y:S01]  /*0000*/  LDC R1, c[0x0][0x37c] ;  /* 0x0000df00ff017b82 */ /* 0x000fe20000000800 */
[----:B------:R-:W0:Y:S07]  /*0010*/  S2R R0, SR_TID.X ;  /* 0x0000000000007919 */ /* 0x000e2e0000002100 */
[----:B------:R-:W0:Y:S01]  /*0020*/  S2UR UR4, SR_CTAID.X ;  /* 0x00000000000479c3 */ /* 0x000e220000002500 */
[----:B------:R-:W1:Y:S07]  /*0030*/  LDCU UR5, c[0x0][0x3a0] ;  /* 0x00007400ff0577ac */ /* 0x000e6e0008000800 */
[----:B------:R-:W0:Y:S02]  /*0040*/  LDC R5, c[0x0][0x360] ;  /* 0x0000d800ff057b82 */ /* 0x000e240000000800 */
[----:B0-----:R-:W-:-:S05]  /*0050*/  IMAD R5, R5, UR4, R0 ;  /* 0x0000000405057c24 */ /* 0x001fca000f8e0200 */
[----:B-1----:R-:W-:-:S13]  /*0060*/  ISETP.GE.AND P0, PT, R5, UR5, PT ;  /* 0x0000000505007c0c */ /* 0x002fda000bf06270 */
[----:B------:R-:W-:Y:S05]  /*0070*/  @P0 EXIT ;  /* 0x000000000000094d */ /* 0x000fea0003800000 */
[----:B------:R-:W0:Y:S01]  /*0080*/  LDC.64 R2, c[0x0][0x388] ;  /* 0x0000e200ff027b82 */ /* 0x000e220000000a00 */
[----:B------:R-:W1:Y:S07]  /*0090*/  LDCU.64 UR4, c[0x0][0x358] ;  /* 0x00006b00ff0477ac */ /* 0x000e6e0008000a00 */
[----:B------:R-:W2:Y:S08]  /*00a0*/  LDC R4, c[0x0][0x3a4] ;  /* 0x0000e900ff047b82 */ /* 0x000eb00000000800 */
[----:B------:R-:W3:Y:S01]  /*00b0*/  LDC.64 R6, c[0x0][0x398] ;  /* 0x0000e600ff067b82 */ /* 0x000ee20000000a00 */
[----:B0-----:R-:W-:-:S06]  /*00c0*/  IMAD.WIDE R2, R5, 0x4, R2 ;  /* 0x0000000405027825 */ /* 0x001fcc00078e0202 */
[----:B-1----:R-:W3:Y:S01]  /*00d0*/  LDG.E R3, desc[UR4][R2.64] ;  /* 0x0000000402037981 */ /* 0x002ee2000c1e1900 */
[----:B------:R-:W-:Y:S01]  /*00e0*/  IMAD.MOV.U32 R9, RZ, RZ, 0x1 ;  /* 0x00000001ff097424 */ /* 0x000fe200078e00ff */
[----:B--2---:R-:W-:Y:S01]  /*00f0*/  ISETP.GE.AND P0, PT, R4, 0x1, PT ;  /* 0x000000010400780c */ /* 0x004fe20003f06270 */
[----:B---3--:R-:W-:-:S05]  /*0100*/  IMAD.WIDE R6, R3, 0x4, R6 ;  /* 0x0000000403067825 */ /* 0x008fca00078e0206 */
[----:B------:R0:W-:Y:S07]  /*0110*/  REDG.E.ADD.STRONG.GPU desc[UR4][R6.64], R9 ;  /* 0x000000090600798e */ /* 0x0001ee000c12e104 */
[----:B------:R-:W-:Y:S05]  /*0120*/  @!P0 EXIT ;  /* 0x000000000000894d */ /* 0x000fea0003800000 */
[C---:B------:R-:W-:Y:S01]  /*0130*/  ISETP.GE.U32.AND P1, PT, R4.reuse, 0x10, PT ;  /* 0x000000100400780c */ /* 0x040fe20003f26070 */
[-C--:B------:R-:W-:Y:S01]  /*0140*/  IMAD R0, R3, R4.reuse, RZ ;  /* 0x0000000403007224 */ /* 0x080fe200078e02ff */
[----:B------:R-:W-:Y:S01]  /*0150*/  LOP3.LUT P0, R12, R4, 0xf, RZ, 0xc0, !PT ;  /* 0x0000000f040c7812 */ /* 0x000fe2000780c0ff */
[----:B------:R-:W-:Y:S02]  /*0160*/  IMAD R2, R5, R4, RZ ;  /* 0x0000000405027224 */ /* 0x000fe400078e02ff */
[----:B------:R-:W-:-:S08]  /*0170*/  IMAD.MOV.U32 R3, RZ, RZ, RZ ;  /* 0x000000ffff037224 */ /* 0x000fd000078e00ff */
[----:B------:R-:W-:Y:S05]  /*0180*/  @!P1 BRA `(.L_x_0) ;  /* 0x0000000000b49947 */ /* 0x000fea0003800000 */
[----:B------:R-:W-:Y:S01]  /*0190*/  LOP3.LUT R3, R4, 0x7ffffff0, RZ, 0xc0, !PT ;  /* 0x7ffffff004037812 */ /* 0x000fe200078ec0ff */
[----:B------:R-:W-:Y:S01]  /*01a0*/  IMAD.MOV.U32 R5, RZ, RZ, R0 ;  /* 0x000000ffff057224 */ /* 0x000fe200078e0000 */
[----:B------:R-:W-:Y:S02]  /*01b0*/  MOV R10, R2 ;  /* 0x00000002000a7202 */ /* 0x000fe40000000f00 */
[----:B------:R-:W-:-:S07]  /*01c0*/  IADD3 R11, PT, PT, -R3, RZ, RZ ;  /* 0x000000ff030b7210 */ /* 0x000fce0007ffe1ff */
.L_x_1:
[----:B0-----:R-:W0:Y:S08]  /*01d0*/  LDC.64 R6, c[0x0][0x380] ;  /* 0x0000e000ff067b82 */ /* 0x001e300000000a00 */
[----:B----4-:R-:W1:Y:S01]  /*01e0*/  LDC.64 R8, c[0x0][0x390] ;  /* 0x0000e400ff087b82 */ /* 0x010e620000000a00 */
[----:B0-----:R-:W-:-:S05]  /*01f0*/  IMAD.WIDE R6, R10, 0x4, R6 ;  /* 0x000000040a067825 */ /* 0x001fca00078e0206 */
[----:B------:R-:W2:Y:S01]  /*0200*/  LDG.E R13, desc[UR4][R6.64] ;  /* 0x00000004060d7981 */ /* 0x000ea2000c1e1900 */
[----:B-1----:R-:W-:-:S05]  /*0210*/  IMAD.WIDE R8, R5, 0x4, R8 ;  /* 0x0000000405087825 */ /* 0x002fca00078e0208 */
[----:B--2---:R0:W-:Y:S04]  /*0220*/  REDG.E.ADD.F32.FTZ.RN.STRONG.GPU desc[UR4][R8.64], R13 ;  /* 0x0000000d080079a6 */ /* 0x0041e8000c12f304 */
[----:B------:R-:W2:Y:S04]  /*0230*/  LDG.E R15, desc[UR4][R6.64+0x4] ;  /* 0x00000404060f7981 */ /* 0x000ea8000c1e1900 */
[----:B--2---:R1:W-:Y:S04]  /*0240*/  REDG.E.ADD.F32.FTZ.RN.STRONG.GPU desc[UR4][R8.64+0x4], R15 ;  /* 0x0000040f080079a6 */ /* 0x0043e8000c12f304 */
[----:B------:R-:W2:Y:S04]  /*0250*/  LDG.E R17, desc[UR4][R6.64+0x8] ;  /* 0x0000080406117981 */ /* 0x000ea8000c1e1900 */
[----:B--2---:R2:W-:Y:S04]  /*0260*/  REDG.E.ADD.F32.FTZ.RN.STRONG.GPU desc[UR4][R8.64+0x8], R17 ;  /* 0x00000811080079a6 */ /* 0x0045e8000c12f304 */
[----:B------:R-:W3:Y:S04]  /*0270*/  LDG.E R19, desc[UR4][R6.64+0xc] ;  /* 0x00000c0406137981 */ /* 0x000ee8000c1e1900 */
[----:B---3--:R3:W-:Y:S04]  /*0280*/  REDG.E.ADD.F32.FTZ.RN.STRONG.GPU desc[UR4][R8.64+0xc], R19 ;  /* 0x00000c13080079a6 */ /* 0x0087e8000c12f304 */
[----:B------:R-:W4:Y:S04]  /*0290*/  LDG.E R21, desc[UR4][R6.64+0x10] ;  /* 0x0000100406157981 */ /* 0x000f28000c1e1900 */
[----:B----4-:R4:W-:Y:S04]  /*02a0*/  REDG.E.ADD.F32.FTZ.RN.STRONG.GPU desc[UR4][R8.64+0x10], R21 ;  /* 0x00001015080079a6 */ /* 0x0109e8000c12f304 */
[----:B------:R-:W5:Y:S04]  /*02b0*/  LDG.E R23, desc[UR4][R6.64+0x14] ;  /* 0x0000140406177981 */ /* 0x000f68000c1e1900 */
[----:B-----5:R5:W-:Y:S04]  /*02c0*/  REDG.E.ADD.F32.FTZ.RN.STRONG.GPU desc[UR4][R8.64+0x14], R23 ;  /* 0x00001417080079a6 */ /* 0x020be8000c12f304 */
[----:B0-----:R-:W2:Y:S04]  /*02d0*/  LDG.E R13, desc[UR4][R6.64+0x18] ;  /* 0x00001804060d7981 */ /* 0x001ea8000c1e1900 */
[----:B--2---:R0:W-:Y:S04]  /*02e0*/  REDG.E.ADD.F32.FTZ.RN.STRONG.GPU desc[UR4][R8.64+0x18], R13 ;  /* 0x0000180d080079a6 */ /* 0x0041e8000c12f304 */
[----:B-1----:R-:W2:Y:S04]  /*02f0*/  LDG.E R15, desc[UR4][R6.64+0x1c] ;  /* 0x00001c04060f7981 */ /* 0x002ea8000c1e1900 */
[----:B--2---:R1:W-:Y:S04]  /*0300*/  REDG.E.ADD.F32.FTZ.RN.STRONG.GPU desc[UR4][R8.64+0x1c], R15 ;  /* 0x00001c0f080079a6 */ /* 0x0043e8000c12f304 */
[----:B------:R-:W2:Y:S04]  /*0310*/  LDG.E R17, desc[UR4][R6.64+0x20] ;  /* 0x0000200406117981 */ /* 0x000ea8000c1e1900 */
[----:B--2---:R2:W-:Y:S04]  /*0320*/  REDG.E.ADD.F32.FTZ.RN.STRONG.GPU desc[UR4][R8.64+0x20], R17 ;  /* 0x00002011080079a6 */ /* 0x0045e8000c12f304 */
[----:B---3--:R-:W3:Y:S04]  /*0330*/  LDG.E R19, desc[UR4][R6.64+0x24] ;  /* 0x0000240406137981 */ /* 0x008ee8000c1e1900 */
[----:B---3--:R3:W-:Y:S04]  /*0340*/  REDG.E.ADD.F32.FTZ.RN.STRONG.GPU desc[UR4][R8.64+0x24], R19 ;  /* 0x00002413080079a6 */ /* 0x0087e8000c12f304 */
[----:B----4-:R-:W4:Y:S04]  /*0350*/  LDG.E R21, desc[UR4][R6.64+0x28] ;  /* 0x0000280406157981 */ /* 0x010f28000c1e1900 */
[----:B----4-:R4:W-:Y:S04]  /*0360*/  REDG.E.ADD.F32.FTZ.RN.STRONG.GPU desc[UR4][R8.64+0x28], R21 ;  /* 0x00002815080079a6 */ /* 0x0109e8000c12f304 */
[----:B-----5:R-:W5:Y:S04]  /*0370*/  LDG.E R23, desc[UR4][R6.64+0x2c] ;  /* 0x00002c0406177981 */ /* 0x020f68000c1e1900 */
[----:B-----5:R4:W-:Y:S04]  /*0380*/  REDG.E.ADD.F32.FTZ.RN.STRONG.GPU desc[UR4][R8.64+0x2c], R23 ;  /* 0x00002c17080079a6 */ /* 0x0209e8000c12f304 */
[----:B0-----:R-:W5:Y:S04]  /*0390*/  LDG.E R13, desc[UR4][R6.64+0x30] ;  /* 0x00003004060d7981 */ /* 0x001f68000c1e1900 */
[----:B-----5:R4:W-:Y:S04]  /*03a0*/  REDG.E.ADD.F32.FTZ.RN.STRONG.GPU desc[UR4][R8.64+0x30], R13 ;  /* 0x0000300d080079a6 */ /* 0x0209e8000c12f304 */
[----:B-1----:R-:W5:Y:S04]  /*03b0*/  LDG.E R15, desc[UR4][R6.64+0x34] ;  /* 0x00003404060f7981 */ /* 0x002f68000c1e1900 */
[----:B-----5:R4:W-:Y:S04]  /*03c0*/  REDG.E.ADD.F32.FTZ.RN.STRONG.GPU desc[UR4][R8.64+0x34], R15 ;  /* 0x0000340f080079a6 */ /* 0x0209e8000c12f304 */
[----:B--2---:R-:W2:Y:S01]  /*03d0*/  LDG.E R17, desc[UR4][R6.64+0x38] ;  /* 0x0000380406117981 */ /* 0x004ea2000c1e1900 */
[----:B------:R-:W-:-:S05]  /*03e0*/  VIADD R11, R11, 0x10 ;  /* 0x000000100b0b7836 */ /* 0x000fca0000000000 */
[----:B------:R-:W-:Y:S01]  /*03f0*/  ISETP.NE.AND P1, PT, R11, RZ, PT ;  /* 0x000000ff0b00720c */ /* 0x000fe20003f25270 */
[----:B--2---:R4:W-:Y:S04]  /*0400*/  REDG.E.ADD.F32.FTZ.RN.STRONG.GPU desc[UR4][R8.64+0x38], R17 ;  /* 0x00003811080079a6 */ /* 0x0049e8000c12f304 */
[----:B---3--:R-:W2:Y:S01]  /*0410*/  LDG.E R19, desc[UR4][R6.64+0x3c] ;  /* 0x00003c0406137981 */ /* 0x008ea2000c1e1900 */
[----:B------:R-:W-:Y:S01]  /*0420*/  IADD3 R5, PT, PT, R5, 0x10, RZ ;  /* 0x0000001005057810 */ /* 0x000fe20007ffe0ff */
[----:B------:R-:W-:Y:S02]  /*0430*/  VIADD R10, R10, 0x10 ;  /* 0x000000100a0a7836 */ /* 0x000fe40000000000 */
[----:B--2---:R4:W-:Y:S04]  /*0440*/  REDG.E.ADD.F32.FTZ.RN.STRONG.GPU desc[UR4][R8.64+0x3c], R19 ;  /* 0x00003c13080079a6 */ /* 0x0049e8000c12f304 */
[----:B------:R-:W-:Y:S05]  /*0450*/  @P1 BRA `(.L_x_1) ;  /* 0xfffffffc005c1947 */ /* 0x000fea000383ffff */
.L_x_0:
[----:B------:R-:W-:Y:S05]  /*0460*/  @!P0 EXIT ;  /* 0x000000000000894d */ /* 0x000fea0003800000 */
[----:B------:R-:W-:Y:S02]  /*0470*/  ISETP.GE.U32.AND P0, PT, R12, 0x8, PT ;  /* 0x000000080c00780c */ /* 0x000fe40003f06070 */
[----:B------:R-:W-:-:S04]  /*0480*/  LOP3.LUT R14, R4, 0x7, RZ, 0xc0, !PT ;  /* 0x00000007040e7812 */ /* 0x000fc800078ec0ff */
[----:B------:R-:W-:-:S07]  /*0490*/  ISETP.NE.AND P1, PT, R14, RZ, PT ;  /* 0x000000ff0e00720c */ /* 0x000fce0003f25270 */
[----:B------:R-:W-:Y:S06]  /*04a0*/  @!P0 BRA `(.L_x_2) ;  /* 0x00000000005c8947 */ /* 0x000fec0003800000 */
[----:B0-----:R-:W0:Y:S01]  /*04b0*/  LDC.64 R6, c[0x0][0x380] ;  /* 0x0000e000ff067b82 */ /* 0x001e220000000a00 */
[----:B------:R-:W-:-:S07]  /*04c0*/  IADD3 R5, PT, PT, R2, R3, RZ ;  /* 0x0000000302057210 */ /* 0x000fce0007ffe0ff */
[----:B----4-:R-:W1:Y:S01]  /*04d0*/  LDC.64 R8, c[0x0][0x390] ;  /* 0x0000e400ff087b82 */ /* 0x010e620000000a00 */
[----:B0-----:R-:W-:-:S05]  /*04e0*/  IMAD.WIDE R6, R5, 0x4, R6 ;  /* 0x0000000405067825 */ /* 0x001fca00078e0206 */
[----:B------:R-:W2:Y:S01]  /*04f0*/  LDG.E R11, desc[UR4][R6.64] ;  /* 0x00000004060b7981 */ /* 0x000ea2000c1e1900 */
[----:B------:R-:W-:-:S04]  /*0500*/  IMAD.IADD R5, R0, 0x1, R3 ;  /* 0x0000000100057824 */ /* 0x000fc800078e0203 */
        /* <DEDUP_REMOVED lines=8> */
[----:B------:R-:W3:Y:S04]  /*0590*/  LDG.E R17, desc[UR4][R6.64+0x10] ;  /* 0x0000100406117981 */ /* 0x000ee8000c1e1900 */
[----:B---3--:R2:W-:Y:S04]  /*05a0*/  REDG.E.ADD.F32.FTZ.RN.STRONG.GPU desc[UR4][R8.64+0x10], R17 ;  /* 0x00001011080079a6 */ /* 0x0085e8000c12f304 */
[----:B------:R-:W3:Y:S04]  /*05b0*/  LDG.E R19, desc[UR4][R6.64+0x14] ;  /* 0x0000140406137981 */ /* 0x000ee8000c1e1900 */
[----:B---3--:R2:W-:Y:S04]  /*05c0*/  REDG.E.ADD.F32.FTZ.RN.STRONG.GPU desc[UR4][R8.64+0x14], R19 ;  /* 0x00001413080079a6 */ /* 0x0085e8000c12f304 */
[----:B0-----:R-:W3:Y:S04]  /*05d0*/  LDG.E R11, desc[UR4][R6.64+0x18] ;  /* 0x00001804060b7981 */ /* 0x001ee8000c1e1900 */
[----:B---3--:R2:W-:Y:S04]  /*05e0*/  REDG.E.ADD.F32.FTZ.RN.STRONG.GPU desc[UR4][R8.64+0x18], R11 ;  /* 0x0000180b080079a6 */ /* 0x0085e8000c12f304 */
[----:B-1----:R-:W3:Y:S01]  /*05f0*/  LDG.E R5, desc[UR4][R6.64+0x1c] ;  /* 0x00001c0406057981 */ /* 0x002ee2000c1e1900 */
[----:B------:R-:W-:-:S03]  /*0600*/  IADD3 R3, PT, PT, R3, 0x8, RZ ;  /* 0x0000000803037810 */ /* 0x000fc60007ffe0ff */
[----:B---3--:R2:W-:Y:S04]  /*0610*/  REDG.E.ADD.F32.FTZ.RN.STRONG.GPU desc[UR4][R8.64+0x1c], R5 ;  /* 0x00001c05080079a6 */ /* 0x0085e8000c12f304 */
.L_x_2:
[----:B------:R-:W-:Y:S05]  /*0620*/  @!P1 EXIT ;  /* 0x000000000000994d */ /* 0x000fea0003800000 */
[----:B------:R-:W-:Y:S02]  /*0630*/  ISETP.GE.U32.AND P0, PT, R14, 0x4, PT ;  /* 0x000000040e00780c */ /* 0x000fe40003f06070 */
[----:B------:R-:W-:-:S04]  /*0640*/  LOP3.LUT R10, R4, 0x3, RZ, 0xc0, !PT ;  /* 0x00000003040a7812 */ /* 0x000fc800078ec0ff */
[----:B------:R-:W-:-:S07]  /*0650*/  ISETP.NE.AND P1, PT, R10, RZ, PT ;  /* 0x000000ff0a00720c */ /* 0x000fce0003f25270 */
[----:B------:R-:W-:Y:S06]  /*0660*/  @!P0 BRA `(.L_x_3) ;  /* 0x00000000003c8947 */ /* 0x000fec0003800000 */
[----:B--2---:R-:W1:Y:S01]  /*0670*/  LDC.64 R4, c[0x0][0x380] ;  /* 0x0000e000ff047b82 */ /* 0x004e620000000a00 */
[----:B0-----:R-:W-:-:S04]  /*0680*/  IMAD.IADD R7, R2, 0x1, R3 ;  /* 0x0000000102077824 */ /* 0x001fc800078e0203 */
[----:B-1----:R-:W-:-:S03]  /*0690*/  IMAD.WIDE R6, R7, 0x4, R4 ;  /* 0x0000000407067825 */ /* 0x002fc600078e0204 */
[----:B------:R-:W0:Y:S02]  /*06a0*/  LDC.64 R4, c[0x0][0x390] ;  /* 0x0000e400ff047b82 */ /* 0x000e240000000a00 */
[----:B----4-:R-:W2:Y:S01]  /*06b0*/  LDG.E R9, desc[UR4][R6.64] ;  /* 0x0000000406097981 */ /* 0x010ea2000c1e1900 */
[----:B------:R-:W-:-:S05]  /*06c0*/  IADD3 R11, PT, PT, R0, R3, RZ ;  /* 0x00000003000b7210 */ /* 0x000fca0007ffe0ff */
[----:B0-----:R-:W-:-:S05]  /*06d0*/  IMAD.WIDE R4, R11, 0x4, R4 ;  /* 0x000000040b047825 */ /* 0x001fca00078e0204 */
[----:B--2---:R1:W-:Y:S04]  /*06e0*/  REDG.E.ADD.F32.FTZ.RN.STRONG.GPU desc[UR4][R4.64], R9 ;  /* 0x00000009040079a6 */ /* 0x0043e8000c12f304 */
[----:B------:R-:W2:Y:S04]  /*06f0*/  LDG.E R11, desc[UR4][R6.64+0x4] ;  /* 0x00000404060b7981 */ /* 0x000ea8000c1e1900 */
[----:B--2---:R1:W-:Y:S04]  /*0700*/  REDG.E.ADD.F32.FTZ.RN.STRONG.GPU desc[UR4][R4.64+0x4], R11 ;  /* 0x0000040b040079a6 */ /* 0x0043e8000c12f304 */
[----:B------:R-:W2:Y:S04]  /*0710*/  LDG.E R13, desc[UR4][R6.64+0x8] ;  /* 0x00000804060d7981 */ /* 0x000ea8000c1e1900 */
[----:B--2---:R1:W-:Y:S04]  /*0720*/  REDG.E.ADD.F32.FTZ.RN.STRONG.GPU desc[UR4][R4.64+0x8], R13 ;  /* 0x0000080d040079a6 */ /* 0x0043e8000c12f304 */
[----:B------:R-:W2:Y:S01]  /*0730*/  LDG.E R15, desc[UR4][R6.64+0xc] ;  /* 0x00000c04060f7981 */ /* 0x000ea2000c1e1900 */
[----:B------:R-:W-:-:S03]  /*0740*/  VIADD R3, R3, 0x4 ;  /* 0x0000000403037836 */ /* 0x000fc60000000000 */
[----:B--2---:R1:W-:Y:S04]  /*0750*/  REDG.E.ADD.F32.FTZ.RN.STRONG.GPU desc[UR4][R4.64+0xc], R15 ;  /* 0x00000c0f040079a6 */ /* 0x0043e8000c12f304 */
.L_x_3:
[----:B------:R-:W-:Y:S05]  /*0760*/  @!P1 EXIT ;  /* 0x000000000000994d */ /* 0x000fea0003800000 */
[----:B012-4-:R-:W0:Y:S01]  /*0770*/  LDC.64 R8, c[0x0][0x390] ;  /* 0x0000e400ff087b82 */ /* 0x017e220000000a00 */
[----:B------:R-:W-:Y:S01]  /*0780*/  IADD3 R11, PT, PT, R2, R3, RZ ;  /* 0x00000003020b7210 */ /* 0x000fe20007ffe0ff */
[----:B------:R-:W-:Y:S01]  /*0790*/  IMAD.IADD R13, R0, 0x1, R3 ;  /* 0x00000001000d7824 */ /* 0x000fe200078e0203 */
[----:B------:R-:W-:-:S05]  /*07a0*/  IADD3 R10, PT, PT, -R10, RZ, RZ ;  /* 0x000000ff0a0a7210 */ /* 0x000fca0007ffe1ff */
[----:B------:R-:W1:Y:S02]  /*07b0*/  LDC.64 R6, c[0x0][0x380] ;  /* 0x0000e000ff067b82 */ /* 0x000e640000000a00 */
.L_x_4:
[----:B-12---:R-:W-:-:S06]  /*07c0*/  IMAD.WIDE R2, R11, 0x4, R6 ;  /* 0x000000040b027825 */ /* 0x006fcc00078e0206 */
[----:B------:R-:W2:Y:S01]  /*07d0*/  LDG.E R3, desc[UR4][R2.64] ;  /* 0x0000000402037981 */ /* 0x000ea2000c1e1900 */
[----:B------:R-:W-:Y:S02]  /*07e0*/  VIADD R10, R10, 0x1 ;  /* 0x000000010a0a7836 */ /* 0x000fe40000000000 */
[----:B0-----:R-:W-:-:S03]  /*07f0*/  IMAD.WIDE R4, R13, 0x4, R8 ;  /* 0x000000040d047825 */ /* 0x001fc600078e0208 */
[----:B------:R-:W-:Y:S02]  /*0800*/  ISETP.NE.AND P0, PT, R10, RZ, PT ;  /* 0x000000ff0a00720c */ /* 0x000fe40003f05270 */
[----:B------:R-:W-:Y:S02]  /*0810*/  IADD3 R11, PT, PT, R11, 0x1, RZ ;  /* 0x000000010b0b7810 */ /* 0x000fe40007ffe0ff */
[----:B------:R-:W-:Y:S01]  /*0820*/  IADD3 R13, PT, PT, R13, 0x1, RZ ;  /* 0x000000010d0d7810 */ /* 0x000fe20007ffe0ff */
[----:B--2---:R2:W-:Y:S08]  /*0830*/  REDG.E.ADD.F32.FTZ.RN.STRONG.GPU desc[UR4][R4.64], R3 ;  /* 0x00000003040079a6 */ /* 0x0045f0000c12f304 */
[----:B------:R-:W-:Y:S05]  /*0840*/  @P0 BRA `(.L_x_4) ;  /* 0xfffffffc00dc0947 */ /* 0x000fea000383ffff */
[----:B------:R-:W-:Y:S05]  /*0850*/  EXIT ;  /* 0x000000000000794d */ /* 0x000fea0003800000 */
.L_x_5:
[----:B------:R-:W-:-:S00]  /*0860*/  BRA `(.L_x_5) ;  /* 0xfffffffc00fc7947 */ /* 0x000fc0000383ffff */
[----:B------:R-:W-:-:S00]  /*0870*/  NOP ;  /* 0x0000000000007918 */ /* 0x000fc00000000000 */
        /* <DEDUP_REMOVED lines=8> */
.L_x_21:


//--------------------- .text._Z13assign_pointsPKfS0_Piiii --------------------------
	.section	.text._Z13assign_pointsPKfS0_Piiii,"ax",@progbits
	.align	128
        .global         _Z13assign_pointsPKfS0_Piiii
        .type           _Z13assign_pointsPKfS0_Piiii,@function
        .size           _Z13assign_pointsPKfS0_Piiii,(.L_x_22 - _Z13assign_pointsPKfS0_Piiii)
        .other          _Z13assign_pointsPKfS0_Piiii,@"STO_CUDA_ENTRY STV_DEFAULT"
_Z13assign_pointsPKfS0_Piiii:
.text._Z13assign_pointsPKfS0_Piiii:
        /* <DEDUP_REMOVED lines=8> */
[----:B------:R-:W0:Y:S01]  /*0080*/  LDCU UR4, c[0x0][0x3a0] ;  /* 0x00007400ff0477ac */ /* 0x000e220008000800 */
[----:B------:R-:W-:Y:S01]  /*0090*/  IMAD.MOV.U32 R6, RZ, RZ, RZ ;  /* 0x000000ffff067224 */ /* 0x000fe200078e00ff */
[----:B------:R-:W1:Y:S01]  /*00a0*/  LDCU.64 UR10, c[0x0][0x358] ;  /* 0x00006b00ff0a77ac */ /* 0x000e620008000a00 */
[----:B0-----:R-:W-:-:S09]  /*00b0*/  UISETP.GE.AND UP0, UPT, UR4, 0x1, UPT ;  /* 0x000000010400788c */ /* 0x001fd2000bf06270 */
[----:B-1----:R-:W-:Y:S05]  /*00c0*/  BRA.U !UP0, `(.L_x_6) ;  /* 0x0000000d08607547 */ /* 0x002fea000b800000 */
[----:B------:R-:W0:Y:S02]  /*00d0*/  LDCU UR5, c[0x0][0x39c] ;  /* 0x00007380ff0577ac */ /* 0x000e240008000800 */
[----:B0-----:R-:W-:-:S09]  /*00e0*/  UISETP.GE.AND UP0, UPT, UR5, 0x1, UPT ;  /* 0x000000010500788c */ /* 0x001fd2000bf06270 */
[----:B------:R-:W-:Y:S05]  /*00f0*/  BRA.U !UP0, `(.L_x_7) ;  /* 0x0000000908587547 */ /* 0x000fea000b800000 */
[----:B------:R-:W0:Y:S01]  /*0100*/  LDCU.64 UR12, c[0x0][0x380] ;  /* 0x00007000ff0c77ac */ /* 0x000e220008000a00 */
[----:B------:R-:W-:Y:S02]  /*0110*/  IMAD R7, R0, UR5, RZ ;  /* 0x0000000500077c24 */ /* 0x000fe4000f8e02ff */
[----:B------:R-:W-:Y:S02]  /*0120*/  HFMA2 R6, -RZ, RZ, 0, 0 ;  /* 0x00000000ff067431 */ /* 0x000fe400000001ff */
[----:B------:R-:W-:Y:S01]  /*0130*/  IMAD.MOV.U32 R10, RZ, RZ, 0x7149f2ca ;  /* 0x7149f2caff0a7424 */ /* 0x000fe200078e00ff */
[----:B------:R-:W-:Y:S01]  /*0140*/  ULOP3.LUT UR6, UR5, 0x7ffffff8, URZ, 0xc0, !UPT ;  /* 0x7ffffff805067892 */ /* 0x000fe2000f8ec0ff */
[----:B------:R-:W-:Y:S01]  /*0150*/  IMAD.MOV.U32 R11, RZ, RZ, RZ ;  /* 0x000000ffff0b7224 */ /* 0x000fe200078e00ff */
[----:B------:R-:W-:Y:S01]  /*0160*/  SHF.R.S32.HI R8, RZ, 0x1f, R7 ;  /* 0x0000001fff087819 */ /* 0x000fe20000011407 */
[----:B------:R-:W-:Y:S02]  /*0170*/  ULOP3.LUT UR8, UR5, 0x7, URZ, 0xc0, !UPT ;  /* 0x0000000705087892 */ /* 0x000fe4000f8ec0ff */
[----:B------:R-:W-:-:S02]  /*0180*/  ULOP3.LUT UR5, UR5, 0x3, URZ, 0xc0, !UPT ;  /* 0x0000000305057892 */ /* 0x000fc4000f8ec0ff */
[----:B------:R-:W-:Y:S01]  /*0190*/  UIADD3 UR7, UPT, UPT, -UR6, URZ, URZ ;  /* 0x000000ff06077290 */ /* 0x000fe2000fffe1ff */
[----:B0-----:R-:W-:-:S04]  /*01a0*/  LEA R9, P0, R7, UR12, 0x2 ;  /* 0x0000000c07097c11 */ /* 0x001fc8000f8010ff */
[----:B------:R-:W-:Y:S02]  /*01b0*/  IADD3 R9, P1, PT, R9, 0x10, RZ ;  /* 0x0000001009097810 */ /* 0x000fe40007f3e0ff */
[----:B------:R-:W-:-:S05]  /*01c0*/  LEA.HI.X R12, R7, UR13, R8, 0x2, P0 ;  /* 0x0000000d070c7c11 */ /* 0x000fca00080f1408 */
[----:B------:R-:W-:-:S07]  /*01d0*/  IMAD.X R12, RZ, RZ, R12, P1 ;  /* 0x000000ffff0c7224 */ /* 0x000fce00008e060c */
.L_x_13:
[----:B------:R-:W0:Y:S01]  /*01e0*/  LDCU UR12, c[0x0][0x39c] ;  /* 0x00007380ff0c77ac */ /* 0x000e220008000800 */
[----:B------:R-:W-:Y:S01]  /*01f0*/  IMAD.MOV.U32 R15, RZ, RZ, RZ ;  /* 0x000000ffff0f7224 */ /* 0x000fe200078e00ff */
[----:B------:R-:W-:Y:S01]  /*0200*/  UMOV UR4, URZ ;  /* 0x000000ff00047c82 */ /* 0x000fe20008000000 */
[----:B0-----:R-:W-:Y:S02]  /*0210*/  UISETP.GE.U32.AND UP0, UPT, UR12, 0x8, UPT ;  /* 0x000000080c00788c */ /* 0x001fe4000bf06070 */
[----:B------:R-:W-:-:S07]  /*0220*/  IMAD R13, R11, UR12, RZ ;  /* 0x0000000c0b0d7c24 */ /* 0x000fce000f8e02ff */
[----:B------:R-:W-:Y:S05]  /*0230*/  BRA.U !UP0, `(.L_x_8) ;  /* 0x0000000108c07547 */ /* 0x000fea000b800000 */
[----:B------:R-:W0:Y:S01]  /*0240*/  LDC.64 R2, c[0x0][0x388] ;  /* 0x0000e200ff027b82 */ /* 0x000e220000000a00 */
[----:B------:R-:W-:Y:S01]  /*0250*/  MOV R15, RZ ;  /* 0x000000ff000f7202 */ /* 0x000fe20000000f00 */
[----:B------:R-:W-:Y:S01]  /*0260*/  IMAD.MOV.U32 R4, RZ, RZ, R9 ;  /* 0x000000ffff047224 */ /* 0x000fe200078e0009 */
[----:B------:R-:W-:Y:S01]  /*0270*/  MOV R5, R12 ;  /* 0x0000000c00057202 */ /* 0x000fe20000000f00 */
[----:B------:R-:W-:Y:S01]  /*0280*/  UMOV UR4, UR7 ;  /* 0x0000000700047c82 */ /* 0x000fe20008000000 */
[----:B0-----:R-:W-:-:S03]  /*0290*/  IMAD.WIDE.U32 R2, R13, 0x4, R2 ;  /* 0x000000040d027825 */ /* 0x001fc600078e0002 */
[----:B------:R-:W-:-:S05]  /*02a0*/  IADD3 R2, P0, PT, R2, 0x10, RZ ;  /* 0x0000001002027810 */ /* 0x000fca0007f1e0ff */
[----:B------:R-:W-:-:S08]  /*02b0*/  IMAD.X R3, RZ, RZ, R3, P0 ;  /* 0x000000ffff037224 */ /* 0x000fd000000e0603 */
.L_x_9:
[----:B------:R-:W2:Y:S04]  /*02c0*/  LDG.E R20, desc[UR10][R4.64+-0x10] ;  /* 0xfffff00a04147981 */ /* 0x000ea8000c1e1900 */
[----:B------:R-:W2:Y:S04]  /*02d0*/  LDG.E R23, desc[UR10][R2.64+-0x10] ;  /* 0xfffff00a02177981 */ /* 0x000ea8000c1e1900 */
[----:B------:R-:W3:Y:S04]  /*02e0*/  LDG.E R25, desc[UR10][R4.64+-0xc] ;  /* 0xfffff40a04197981 */ /* 0x000ee8000c1e1900 */
[----:B------:R-:W3:Y:S04]  /*02f0*/  LDG.E R26, desc[UR10][R2.64+-0xc] ;  /* 0xfffff40a021a7981 */ /* 0x000ee8000c1e1900 */
[----:B------:R-:W4:Y:S04]  /*0300*/  LDG.E R17, desc[UR10][R4.64+-0x8] ;  /* 0xfffff80a04117981 */ /* 0x000f28000c1e1900 */
[----:B------:R-:W4:Y:S04]  /*0310*/  LDG.E R14, desc[UR10][R2.64+-0x8] ;  /* 0xfffff80a020e7981 */ /* 0x000f28000c1e1900 */
[----:B------:R-:W5:Y:S04]  /*0320*/  LDG.E R16, desc[UR10][R4.64+-0x4] ;  /* 0xfffffc0a04107981 */ /* 0x000f68000c1e1900 */
[----:B------:R-:W5:Y:S04]  /*0330*/  LDG.E R21, desc[UR10][R2.64+-0x4] ;  /* 0xfffffc0a02157981 */ /* 0x000f68000c1e1900 */
[----:B------:R-:W5:Y:S04]  /*0340*/  LDG.E R19, desc[UR10][R4.64] ;  /* 0x0000000a04137981 */ /* 0x000f68000c1e1900 */
[----:B------:R-:W5:Y:S01]  /*0350*/  LDG.E R18, desc[UR10][R2.64] ;  /* 0x0000000a02127981 */ /* 0x000f62000c1e1900 */
[----:B--2---:R-:W-:-:S03]  /*0360*/  FADD R22, R20, -R23 ;  /* 0x8000001714167221 */ /* 0x004fc60000000000 */
[----:B------:R-:W2:Y:S01]  /*0370*/  LDG.E R20, desc[UR10][R4.64+0x4] ;  /* 0x0000040a04147981 */ /* 0x000ea2000c1e1900 */
[----:B------:R-:W-:-:S03]  /*0380*/  FFMA R24, R22, R22, R15 ;  /* 0x0000001616187223 */ /* 0x000fc6000000000f */
[----:B------:R-:W2:Y:S01]  /*0390*/  LDG.E R23, desc[UR10][R2.64+0x4] ;  /* 0x0000040a02177981 */ /* 0x000ea2000c1e1900 */
[----:B---3--:R-:W-:-:S03]  /*03a0*/  FADD R25, R25, -R26 ;  /* 0x8000001a19197221 */ /* 0x008fc60000000000 */
[----:B------:R-:W3:Y:S04]  /*03b0*/  LDG.E R22, desc[UR10][R4.64+0x8] ;  /* 0x0000080a04167981 */ /* 0x000ee8000c1e1900 */
[----:B------:R-:W3:Y:S01]  /*03c0*/  LDG.E R15, desc[UR10][R2.64+0x8] ;  /* 0x0000080a020f7981 */ /* 0x000ee2000c1e1900 */
[----:B------:R-:W-:-:S03]  /*03d0*/  FFMA R26, R25, R25, R24 ;  /* 0x00000019191a7223 */ /* 0x000fc60000000018 */
[----:B------:R0:W3:Y:S04]  /*03e0*/  LDG.E R25, desc[UR10][R4.64+0xc] ;  /* 0x00000c0a04197981 */ /* 0x0000e8000c1e1900 */
[----:B------:R1:W3:Y:S01]  /*03f0*/  LDG.E R24, desc[UR10][R2.64+0xc] ;  /* 0x00000c0a02187981 */ /* 0x0002e2000c1e1900 */
[----:B----4-:R-:W-:Y:S01]  /*0400*/  FADD R17, R17, -R14 ;  /* 0x8000000e11117221 */ /* 0x010fe20000000000 */
[----:B-----5:R-:W-:Y:S01]  /*0410*/  FADD R21, R16, -R21 ;  /* 0x8000001510157221 */ /* 0x020fe20000000000 */
[----:B------:R-:W-:Y:S02]  /*0420*/  UIADD3 UR4, UPT, UPT, UR4, 0x8, URZ ;  /* 0x0000000804047890 */ /* 0x000fe4000fffe0ff */
[----:B------:R-:W-:Y:S01]  /*0430*/  FFMA R26, R17, R17, R26 ;  /* 0x00000011111a7223 */ /* 0x000fe2000000001a */
[----:B0-----:R-:W-:Y:S01]  /*0440*/  IADD3 R4, P0, PT, R4, 0x20, RZ ;  /* 0x0000002004047810 */ /* 0x001fe20007f1e0ff */
[----:B------:R-:W-:-:S02]  /*0450*/  UISETP.NE.AND UP0, UPT, UR4, URZ, UPT ;  /* 0x000000ff0400728c */ /* 0x000fc4000bf05270 */
[----:B------:R-:W-:Y:S01]  /*0460*/  FFMA R26, R21, R21, R26 ;  /* 0x00000015151a7223 */ /* 0x000fe2000000001a */
[----:B------:R-:W-:Y:S01]  /*0470*/  FADD R19, R19, -R18 ;  /* 0x8000001213137221 */ /* 0x000fe20000000000 */
[----:B-1----:R-:W-:Y:S01]  /*0480*/  IADD3 R2, P1, PT, R2, 0x20, RZ ;  /* 0x0000002002027810 */ /* 0x002fe20007f3e0ff */
[----:B------:R-:W-:Y:S02]  /*0490*/  IMAD.X R5, RZ, RZ, R5, P0 ;  /* 0x000000ffff057224 */ /* 0x000fe400000e0605 */
[----:B------:R-:W-:Y:S02]  /*04a0*/  FFMA R26, R19, R19, R26 ;  /* 0x00000013131a7223 */ /* 0x000fe4000000001a */
[----:B------:R-:W-:Y:S02]  /*04b0*/  IMAD.X R3, RZ, RZ, R3, P1 ;  /* 0x000000ffff037224 */ /* 0x000fe400008e0603 */
[----:B--2---:R-:W-:-:S04]  /*04c0*/  FADD R23, R20, -R23 ;  /* 0x8000001714177221 */ /* 0x004fc80000000000 */
[----:B------:R-:W-:Y:S01]  /*04d0*/  FFMA R26, R23, R23, R26 ;  /* 0x00000017171a7223 */ /* 0x000fe2000000001a */
[----:B---3--:R-:W-:-:S04]  /*04e0*/  FADD R15, R22, -R15 ;  /* 0x8000000f160f7221 */ /* 0x008fc80000000000 */
[----:B------:R-:W-:Y:S01]  /*04f0*/  FFMA R15, R15, R15, R26 ;  /* 0x0000000f0f0f7223 */ /* 0x000fe2000000001a */
[----:B------:R-:W-:-:S04]  /*0500*/  FADD R24, R25, -R24 ;  /* 0x8000001819187221 */ /* 0x000fc80000000000 */
[----:B------:R-:W-:Y:S01]  /*0510*/  FFMA R15, R24, R24, R15 ;  /* 0x00000018180f7223 */ /* 0x000fe2000000000f */
[----:B------:R-:W-:Y:S06]  /*0520*/  BRA.U UP0, `(.L_x_9) ;  /* 0xfffffffd00647547 */ /* 0x000fec000b83ffff */
[----:B------:R-:W-:-:S05]  /*0530*/  UMOV UR4, UR6 ;  /* 0x0000000600047c82 */ /* 0x000fca0008000000 */
.L_x_8:
[----:B------:R-:W-:-:S09]  /*0540*/  UISETP.NE.AND UP0, UPT, UR8, URZ, UPT ;  /* 0x000000ff0800728c */ /* 0x000fd2000bf05270 */
[----:B------:R-:W-:Y:S05]  /*0550*/  BRA.U !UP0, `(.L_x_10) ;  /* 0x00000005081c7547 */ /* 0x000fea000b800000 */
[----:B------:R-:W-:Y:S02]  /*0560*/  UIADD3 UR9, UPT, UPT, UR8, -0x1, URZ ;  /* 0xffffffff08097890 */ /* 0x000fe4000fffe0ff */
[----:B------:R-:W-:Y:S02]  /*0570*/  UISETP.NE.AND UP1, UPT, UR5, URZ, UPT ;  /* 0x000000ff0500728c */ /* 0x000fe4000bf25270 */
[----:B------:R-:W-:-:S09]  /*0580*/  UISETP.GE.U32.AND UP0, UPT, UR9, 0x3, UPT ;  /* 0x000000030900788c */ /* 0x000fd2000bf06070 */
[----:B------:R-:W-:Y:S05]  /*0590*/  BRA.U !UP0, `(.L_x_11) ;  /* 0x0000000108747547 */ /* 0x000fea000b800000 */
[----:B------:R-:W0:Y:S01]  /*05a0*/  LDC.64 R16, c[0x0][0x388] ;  /* 0x0000e200ff107b82 */ /* 0x000e220000000a00 */
[----:B------:R-:W1:Y:S01]  /*05b0*/  LDCU.128 UR16, c[0x0][0x380] ;  /* 0x00007000ff1077ac */ /* 0x000e620008000c00 */
[----:B------:R-:W-:Y:S02]  /*05c0*/  IADD3 R18, P0, PT, R7, UR4, RZ ;  /* 0x0000000407127c10 */ /* 0x000fe4000ff1e0ff */
[C---:B------:R-:W-:Y:S02]  /*05d0*/  IADD3 R3, PT, PT, R13.reuse, UR4, RZ ;  /* 0x000000040d037c10 */ /* 0x040fe4000fffe0ff */
[----:B------:R-:W-:Y:S01]  /*05e0*/  IADD3 R5, P2, PT, R13, UR4, RZ ;  /* 0x000000040d057c10 */ /* 0x000fe2000ff5e0ff */
[----:B------:R-:W-:-:S04]  /*05f0*/  IMAD.X R19, RZ, RZ, R8, P0 ;  /* 0x000000ffff137224 */ /* 0x000fc800000e0608 */
[----:B------:R-:W-:Y:S01]  /*0600*/  IMAD.X R14, RZ, RZ, RZ, P2 ;  /* 0x000000ffff0e7224 */ /* 0x000fe200010e06ff */
[C---:B-1----:R-:W-:Y:S02]  /*0610*/  LEA R2, P1, R18.reuse, UR16, 0x2 ;  /* 0x0000001012027c11 */ /* 0x042fe4000f8210ff */
[----:B------:R-:W-:Y:S01]  /*0620*/  LEA R4, P0, R5, UR18, 0x2 ;  /* 0x0000001205047c11 */ /* 0x000fe2000f8010ff */
[----:B0-----:R-:W-:Y:S01]  /*0630*/  IMAD.WIDE.U32 R16, R3, 0x4, R16 ;  /* 0x0000000403107825 */ /* 0x001fe200078e0010 */
[----:B------:R-:W-:Y:S02]  /*0640*/  LEA.HI.X R3, R18, UR17, R19, 0x2, P1 ;  /* 0x0000001112037c11 */ /* 0x000fe400088f1413 */
[----:B------:R-:W-:-:S03]  /*0650*/  LEA.HI.X R5, R5, UR19, R14, 0x2, P0 ;  /* 0x0000001305057c11 */ /* 0x000fc600080f140e */
[----:B------:R-:W2:Y:S04]  /*0660*/  LDG.E R17, desc[UR10][R16.64] ;  /* 0x0000000a10117981 */ /* 0x000ea8000c1e1900 */
[----:B------:R-:W2:Y:S04]  /*0670*/  LDG.E R14, desc[UR10][R2.64] ;  /* 0x0000000a020e7981 */ /* 0x000ea8000c1e1900 */
[----:B------:R-:W3:Y:S04]  /*0680*/  LDG.E R18, desc[UR10][R2.64+0x4] ;  /* 0x0000040a02127981 */ /* 0x000ee8000c1e1900 */
[----:B------:R-:W3:Y:S04]  /*0690*/  LDG.E R19, desc[UR10][R4.64+0x4] ;  /* 0x0000040a04137981 */ /* 0x000ee8000c1e1900 */
[----:B------:R-:W4:Y:S04]  /*06a0*/  LDG.E R20, desc[UR10][R2.64+0x8] ;  /* 0x0000080a02147981 */ /* 0x000f28000c1e1900 */
[----:B------:R-:W4:Y:S04]  /*06b0*/  LDG.E R21, desc[UR10][R4.64+0x8] ;  /* 0x0000080a04157981 */ /* 0x000f28000c1e1900 */
[----:B------:R-:W5:Y:S04]  /*06c0*/  LDG.E R22, desc[UR10][R2.64+0xc] ;  /* 0x00000c0a02167981 */ /* 0x000f68000c1e1900 */
[----:B------:R-:W5:Y:S01]  /*06d0*/  LDG.E R23, desc[UR10][R4.64+0xc] ;  /* 0x00000c0a04177981 */ /* 0x000f62000c1e1900 */
[----:B------:R-:W-:Y:S01]  /*06e0*/  UIADD3 UR4, UPT, UPT, UR4, 0x4, URZ ;  /* 0x0000000404047890 */ /* 0x000fe2000fffe0ff */
[----:B--2---:R-:W-:-:S04]  /*06f0*/  FADD R14, R14, -R17 ;  /* 0x800000110e0e7221 */ /* 0x004fc80000000000 */
[----:B------:R-:W-:Y:S01]  /*0700*/  FFMA R14, R14, R14, R15 ;  /* 0x0000000e0e0e7223 */ /* 0x000fe2000000000f */
[----:B---3--:R-:W-:-:S04]  /*0710*/  FADD R19, R18, -R19 ;  /* 0x8000001312137221 */ /* 0x008fc80000000000 */
[----:B------:R-:W-:Y:S01]  /*0720*/  FFMA R14, R19, R19, R14 ;  /* 0x00000013130e7223 */ /* 0x000fe2000000000e */
[----:B----4-:R-:W-:-:S04]  /*0730*/  FADD R21, R20, -R21 ;  /* 0x8000001514157221 */ /* 0x010fc80000000000 */
[----:B------:R-:W-:Y:S01]  /*0740*/  FFMA R14, R21, R21, R14 ;  /* 0x00000015150e7223 */ /* 0x000fe2000000000e */
[----:B-----5:R-:W-:-:S04]  /*0750*/  FADD R23, R22, -R23 ;  /* 0x8000001716177221 */ /* 0x020fc80000000000 */
[----:B------:R-:W-:-:S07]  /*0760*/  FFMA R15, R23, R23, R14 ;  /* 0x00000017170f7223 */ /* 0x000fce000000000e */
.L_x_11:
[----:B------:R-:W-:Y:S05]  /*0770*/  BRA.U !UP1, `(.L_x_10) ;  /* 0x0000000109947547 */ /* 0x000fea000b800000 */
[----:B------:R-:W-:Y:S02]  /*0780*/  UISETP.NE.AND UP0, UPT, UR5, 0x1, UPT ;  /* 0x000000010500788c */ /* 0x000fe4000bf05270 */
[----:B------:R-:W-:-:S07]  /*0790*/  ULOP3.LUT UP1, URZ, UR12, 0x1, URZ, 0xc0, !UPT ;  /* 0x000000010cff7892 */ /* 0x000fce000f82c0ff */
[----:B------:R-:W-:Y:S05]  /*07a0*/  BRA.U !UP0, `(.L_x_12) ;  /* 0x0000000108547547 */ /* 0x000fea000b800000 */
[----:B------:R-:W0:Y:S01]  /*07b0*/  LDC.64 R4, c[0x0][0x388] ;  /* 0x0000e200ff047b82 */ /* 0x000e220000000a00 */
[----:B------:R-:W1:Y:S01]  /*07c0*/  LDCU.128 UR12, c[0x0][0x380] ;  /* 0x00007000ff0c77ac */ /* 0x000e620008000c00 */
[----:B------:R-:W-:Y:S02]  /*07d0*/  IADD3 R3, P0, PT, R7, UR4, RZ ;  /* 0x0000000407037c10 */ /* 0x000fe4000ff1e0ff */
[C---:B------:R-:W-:Y:S02]  /*07e0*/  IADD3 R17, PT, PT, R13.reuse, UR4, RZ ;  /* 0x000000040d117c10 */ /* 0x040fe4000fffe0ff */
[----:B------:R-:W-:Y:S01]  /*07f0*/  IADD3 R18, P2, PT, R13, UR4, RZ ;  /* 0x000000040d127c10 */ /* 0x000fe2000ff5e0ff */
[----:B------:R-:W-:Y:S01]  /*0800*/  IMAD.X R14, RZ, RZ, R8, P0 ;  /* 0x000000ffff0e7224 */ /* 0x000fe200000e0608 */
[----:B-1----:R-:W-:Y:S02]  /*0810*/  LEA R2, P1, R3, UR12, 0x2 ;  /* 0x0000000c03027c11 */ /* 0x002fe4000f8210ff */
[----:B------:R-:W-:-:S02]  /*0820*/  LEA R16, P0, R18, UR14, 0x2 ;  /* 0x0000000e12107c11 */ /* 0x000fc4000f8010ff */
[----:B------:R-:W-:Y:S01]  /*0830*/  LEA.HI.X R3, R3, UR13, R14, 0x2, P1 ;  /* 0x0000000d03037c11 */ /* 0x000fe200088f140e */
[----:B0-----:R-:W-:-:S04]  /*0840*/  IMAD.WIDE.U32 R4, R17, 0x4, R4 ;  /* 0x0000000411047825 */ /* 0x001fc800078e0004 */
[----:B------:R-:W-:Y:S01]  /*0850*/  IMAD.X R17, RZ, RZ, RZ, P2 ;  /* 0x000000ffff117224 */ /* 0x000fe200010e06ff */
[----:B------:R-:W2:Y:S04]  /*0860*/  LDG.E R14, desc[UR10][R2.64] ;  /* 0x0000000a020e7981 */ /* 0x000ea8000c1e1900 */
[----:B------:R-:W-:Y:S01]  /*0870*/  LEA.HI.X R17, R18, UR15, R17, 0x2, P0 ;  /* 0x0000000f12117c11 */ /* 0x000fe200080f1411 */
[----:B------:R-:W2:Y:S04]  /*0880*/  LDG.E R5, desc[UR10][R4.64] ;  /* 0x0000000a04057981 */ /* 0x000ea8000c1e1900 */
[----:B------:R-:W3:Y:S04]  /*0890*/  LDG.E R18, desc[UR10][R2.64+0x4] ;  /* 0x0000040a02127981 */ /* 0x000ee8000c1e1900 */
[----:B------:R-:W3:Y:S01]  /*08a0*/  LDG.E R17, desc[UR10][R16.64+0x4] ;  /* 0x0000040a10117981 */ /* 0x000ee2000c1e1900 */
[----:B------:R-:W-:Y:S01]  /*08b0*/  UIADD3 UR4, UPT, UPT, UR4, 0x2, URZ ;  /* 0x0000000204047890 */ /* 0x000fe2000fffe0ff */
[----:B--2---:R-:W-:-:S04]  /*08c0*/  FADD R14, R14, -R5 ;  /* 0x800000050e0e7221 */ /* 0x004fc80000000000 */
[----:B------:R-:W-:Y:S01]  /*08d0*/  FFMA R15, R14, R14, R15 ;  /* 0x0000000e0e0f7223 */ /* 0x000fe2000000000f */
[----:B---3--:R-:W-:-:S04]  /*08e0*/  FADD R18, R18, -R17 ;  /* 0x8000001112127221 */ /* 0x008fc80000000000 */
[----:B------:R-:W-:-:S07]  /*08f0*/  FFMA R15, R18, R18, R15 ;  /* 0x00000012120f7223 */ /* 0x000fce000000000f */
.L_x_12:
[----:B------:R-:W-:Y:S05]  /*0900*/  BRA.U !UP1, `(.L_x_10) ;  /* 0x0000000109307547 */ /* 0x000fea000b800000 */
[----:B------:R-:W0:Y:S01]  /*0910*/  LDC.64 R4, c[0x0][0x388] ;  /* 0x0000e200ff047b82 */ /* 0x000e220000000a00 */
[----:B------:R-:W1:Y:S01]  /*0920*/  LDCU.64 UR12, c[0x0][0x380] ;  /* 0x00007000ff0c77ac */ /* 0x000e620008000a00 */
[----:B------:R-:W-:Y:S02]  /*0930*/  IADD3 R3, P0, PT, R7, UR4, RZ ;  /* 0x0000000407037c10 */ /* 0x000fe4000ff1e0ff */
[----:B------:R-:W-:-:S03]  /*0940*/  IADD3 R13, PT, PT, R13, UR4, RZ ;  /* 0x000000040d0d7c10 */ /* 0x000fc6000fffe0ff */
[----:B------:R-:W-:Y:S01]  /*0950*/  IMAD.X R14, RZ, RZ, R8, P0 ;  /* 0x000000ffff0e7224 */ /* 0x000fe200000e0608 */
[----:B-1----:R-:W-:-:S04]  /*0960*/  LEA R2, P0, R3, UR12, 0x2 ;  /* 0x0000000c03027c11 */ /* 0x002fc8000f8010ff */
[----:B------:R-:W-:Y:S01]  /*0970*/  LEA.HI.X R3, R3, UR13, R14, 0x2, P0 ;  /* 0x0000000d03037c11 */ /* 0x000fe200080f140e */
[----:B0-----:R-:W-:-:S04]  /*0980*/  IMAD.WIDE.U32 R4, R13, 0x4, R4 ;  /* 0x000000040d047825 */ /* 0x001fc800078e0004 */
[----:B------:R-:W2:Y:S04]  /*0990*/  LDG.E R2, desc[UR10][R2.64] ;  /* 0x0000000a02027981 */ /* 0x000ea8000c1e1900 */
[----:B------:R-:W2:Y:S02]  /*09a0*/  LDG.E R5, desc[UR10][R4.64] ;  /* 0x0000000a04057981 */ /* 0x000ea4000c1e1900 */
[----:B--2---:R-:W-:-:S04]  /*09b0*/  FADD R14, R2, -R5 ;  /* 0x80000005020e7221 */ /* 0x004fc80000000000 */
[----:B------:R-:W-:-:S07]  /*09c0*/  FFMA R15, R14, R14, R15 ;  /* 0x0000000e0e0f7223 */ /* 0x000fce000000000f */
.L_x_10:
[----:B------:R-:W0:Y:S01]  /*09d0*/  LDCU UR4, c[0x0][0x3a0] ;  /* 0x00007400ff0477ac */ /* 0x000e220008000800 */
[----:B------:R-:W-:Y:S01]  /*09e0*/  VIADD R2, R11, 0x1 ;  /* 0x000000010b027836 */ /* 0x000fe20000000000 */
[----:B------:R-:W-:-:S04]  /*09f0*/  FSETP.GEU.AND P0, PT, R15, R10, PT ;  /* 0x0000000a0f00720b */ /* 0x000fc80003f0e000 */
[----:B------:R-:W-:Y:S02]  /*0a00*/  FSEL R10, R15, R10, !P0 ;  /* 0x0000000a0f0a7208 */ /* 0x000fe40004000000 */
[----:B------:R-:W-:Y:S02]  /*0a10*/  SEL R6, R11, R6, !P0 ;  /* 0x000000060b067207 */ /* 0x000fe40004000000 */
[----:B0-----:R-:W-:-:S13]  /*0a20*/  ISETP.NE.AND P1, PT, R2, UR4, PT ;  /* 0x0000000402007c0c */ /* 0x001fda000bf25270 */
[----:B------:R-:W-:Y:S05]  /*0a30*/  @!P1 BRA `(.L_x_6) ;  /* 0x0000000400049947 */ /* 0x000fea0003800000 */
[----:B------:R-:W-:Y:S01]  /*0a40*/  MOV R11, R2 ;  /* 0x00000002000b7202 */ /* 0x000fe20000000f00 */
[----:B------:R-:W-:Y:S06]  /*0a50*/  BRA `(.L_x_13) ;  /* 0xfffffff400e07947 */ /* 0x000fec000383ffff */
.L_x_7:
[----:B------:R-:W-:Y:S01]  /*0a60*/  UISETP.GE.U32.AND UP0, UPT, UR4, 0x4, UPT ;  /* 0x000000040400788c */ /* 0x000fe2000bf06070 */
[----:B------:R-:W-:Y:S02]  /*0a70*/  HFMA2 R6, -RZ, RZ, 0, 0 ;  /* 0x00000000ff067431 */ /* 0x000fe400000001ff */
[----:B------:R-:W-:Y:S01]  /*0a80*/  IMAD.MOV.U32 R2, RZ, RZ, 0x7149f2ca ;  /* 0x7149f2caff027424 */ /* 0x000fe200078e00ff */
[----:B------:R-:W-:Y:S01]  /*0a90*/  ULOP3.LUT UR5, UR4, 0x3, URZ, 0xc0, !UPT ;  /* 0x0000000304057892 */ /* 0x000fe2000f8ec0ff */
[----:B------:R-:W-:-:S04]  /*0aa0*/  IMAD.MOV.U32 R3, RZ, RZ, RZ ;  /* 0x000000ffff037224 */ /* 0x000fc800078e00ff */
[----:B------:R-:W-:Y:S07]  /*0ab0*/  BRA.U !UP0, `(.L_x_14) ;  /* 0x0000000108bc7547 */ /* 0x000fee000b800000 */
[----:B------:R-:W-:Y:S01]  /*0ac0*/  ULOP3.LUT UR4, UR4, 0x7ffffffc, URZ, 0xc0, !UPT ;  /* 0x7ffffffc04047892 */ /* 0x000fe2000f8ec0ff */
[----:B------:R-:W-:Y:S01]  /*0ad0*/  IMAD.MOV.U32 R2, RZ, RZ, 0x7149f2ca ;  /* 0x7149f2caff027424 */ /* 0x000fe200078e00ff */
[----:B------:R-:W-:Y:S01]  /*0ae0*/  MOV R6, RZ ;  /* 0x000000ff00067202 */ /* 0x000fe20000000f00 */
[----:B------:R-:W-:Y:S01]  /*0af0*/  IMAD.MOV.U32 R4, RZ, RZ, RZ ;  /* 0x000000ffff047224 */ /* 0x000fe200078e00ff */
[----:B------:R-:W-:Y:S02]  /*0b00*/  UISETP.GT.AND UP0, UPT, UR4, URZ, UPT ;  /* 0x000000ff0400728c */ /* 0x000fe4000bf04270 */
[----:B------:R-:W-:-:S07]  /*0b10*/  IMAD.U32 R3, RZ, RZ, UR4 ;  /* 0x00000004ff037e24 */ /* 0x000fce000f8e00ff */
[----:B------:R-:W-:Y:S05]  /*0b20*/  BRA.U !UP0, `(.L_x_15) ;  /* 0x0000000108887547 */ /* 0x000fea000b800000 */
[----:B------:R-:W-:Y:S01]  /*0b30*/  IMAD.IADD R5, R3, 0x1, -R4 ;  /* 0x0000000103057824 */ /* 0x000fe200078e0a04 */
[----:B------:R-:W-:-:S04]  /*0b40*/  PLOP3.LUT P0, PT, PT, PT, PT, 0x80, 0x8 ;  /* 0x000000000008781c */ /* 0x000fc80003f0f070 */
[----:B------:R-:W-:-:S13]  /*0b50*/  ISETP.GT.AND P1, PT, R5, 0xc, PT ;  /* 0x0000000c0500780c */ /* 0x000fda0003f24270 */
[----:B------:R-:W-:Y:S05]  /*0b60*/  @!P1 BRA `(.L_x_16) ;  /* 0x0000000000449947 */ /* 0x000fea0003800000 */
[----:B------:R-:W-:Y:S02]  /*0b70*/  PLOP3.LUT P0, PT, PT, PT, PT, 0x8, 0x80 ;  /* 0x000000000080781c */ /* 0x000fe40003f0e170 */
[----:B------:R-:W-:-:S11]  /*0b80*/  IADD3 R5, PT, PT, R3, -0xc, RZ ;  /* 0xfffffff403057810 */ /* 0x000fd60007ffe0ff */
.L_x_17:
[----:B------:R-:W-:-:S04]  /*0b90*/  FSETP.GT.AND P2, PT, R2, RZ, PT ;  /* 0x000000ff0200720b */ /* 0x000fc80003f44000 */
[----:B------:R-:W-:Y:S02]  /*0ba0*/  FSEL R2, R2, RZ, !P2 ;  /* 0x000000ff02027208 */ /* 0x000fe40005000000 */
[----:B------:R-:W-:Y:S02]  /*0bb0*/  SEL R6, R4, R6, P2 ;  /* 0x0000000604067207 */ /* 0x000fe40001000000 */
[----:B------:R-:W-:-:S04]  /*0bc0*/  FSETP.GT.AND P3, PT, R2, RZ, PT ;  /* 0x000000ff0200720b */ /* 0x000fc80003f64000 */
[----:B------:R-:W-:-:S04]  /*0bd0*/  FSEL R2, R2, RZ, !P3 ;  /* 0x000000ff02027208 */ /* 0x000fc80005800000 */
[----:B------:R-:W-:-:S04]  /*0be0*/  FSETP.GT.AND P4, PT, R2, RZ, PT ;  /* 0x000000ff0200720b */ /* 0x000fc80003f84000 */
[----:B------:R-:W-:Y:S01]  /*0bf0*/  FSEL R2, R2, RZ, !P4 ;  /* 0x000000ff02027208 */ /* 0x000fe20006000000 */
[----:B------:R-:W-:-:S03]  /*0c00*/  @P3 VIADD R6, R4, 0x4 ;  /* 0x0000000404063836 */ /* 0x000fc60000000000 */
[----:B------:R-:W-:-:S04]  /*0c10*/  FSETP.GT.AND P1, PT, R2, RZ, PT ;  /* 0x000000ff0200720b */ /* 0x000fc80003f24000 */
[----:B------:R-:W-:Y:S01]  /*0c20*/  FSEL R2, R2, RZ, !P1 ;  /* 0x000000ff02027208 */ /* 0x000fe20004800000 */
[----:B------:R-:W-:-:S08]  /*0c30*/  @P4 VIADD R6, R4, 0x8 ;  /* 0x0000000804064836 */ /* 0x000fd00000000000 */
[C---:B------:R-:W-:Y:S01]  /*0c40*/  @P1 IADD3 R6, PT, PT, R4.reuse, 0xc, RZ ;  /* 0x0000000c04061810 */ /* 0x040fe20007ffe0ff */
[----:B------:R-:W-:-:S05]  /*0c50*/  VIADD R4, R4, 0x10 ;  /* 0x0000001004047836 */ /* 0x000fca0000000000 */
[----:B------:R-:W-:-:S13]  /*0c60*/  ISETP.GE.AND P2, PT, R4, R5, PT ;  /* 0x000000050400720c */ /* 0x000fda0003f46270 */
[----:B------:R-:W-:Y:S05]  /*0c70*/  @!P2 BRA `(.L_x_17) ;  /* 0xfffffffc00c4a947 */ /* 0x000fea000383ffff */
.L_x_16:
[----:B------:R-:W-:-:S05]  /*0c80*/  IMAD.IADD R5, R3, 0x1, -R4 ;  /* 0x0000000103057824 */ /* 0x000fca00078e0a04 */
[----:B------:R-:W-:-:S13]  /*0c90*/  ISETP.GT.AND P1, PT, R5, 0x4, PT ;  /* 0x000000040500780c */ /* 0x000fda0003f24270 */
[----:B------:R-:W-:Y:S05]  /*0ca0*/  @!P1 BRA `(.L_x_18) ;  /* 0x0000000000209947 */ /* 0x000fea0003800000 */
[C---:B------:R-:W-:Y:S02]  /*0cb0*/  FSETP.GT.AND P1, PT, R2.reuse, RZ, PT ;  /* 0x000000ff0200720b */ /* 0x040fe40003f24000 */
[----:B------:R-:W-:Y:S02]  /*0cc0*/  PLOP3.LUT P0, PT, PT, PT, PT, 0x8, 0x80 ;  /* 0x000000000080781c */ /* 0x000fe40003f0e170 */
[----:B------:R-:W-:Y:S02]  /*0cd0*/  FSEL R2, R2, RZ, !P1 ;  /* 0x000000ff02027208 */ /* 0x000fe40004800000 */
[----:B------:R-:W-:Y:S02]  /*0ce0*/  SEL R6, R4, R6, P1 ;  /* 0x0000000604067207 */ /* 0x000fe40000800000 */
[----:B------:R-:W-:-:S04]  /*0cf0*/  FSETP.GT.AND P2, PT, R2, RZ, PT ;  /* 0x000000ff0200720b */ /* 0x000fc80003f44000 */
[----:B------:R-:W-:-:S09]  /*0d00*/  FSEL R2, R2, RZ, !P2 ;  /* 0x000000ff02027208 */ /* 0x000fd20005000000 */
[C---:B------:R-:W-:Y:S01]  /*0d10*/  @P2 IADD3 R6, PT, PT, R4.reuse, 0x4, RZ ;  /* 0x0000000404062810 */ /* 0x040fe20007ffe0ff */
[----:B------:R-:W-:-:S07]  /*0d20*/  VIADD R4, R4, 0x8 ;  /* 0x0000000804047836 */ /* 0x000fce0000000000 */
.L_x_18:
[----:B------:R-:W-:-:S13]  /*0d30*/  ISETP.NE.OR P0, PT, R4, R3, P0 ;  /* 0x000000030400720c */ /* 0x000fda0000705670 */
[----:B------:R-:W-:Y:S05]  /*0d40*/  @!P0 BRA `(.L_x_14) ;  /* 0x0000000000188947 */ /* 0x000fea0003800000 */
.L_x_15:
[----:B------:R-:W-:-:S04]  /*0d50*/  FSETP.GT.AND P1, PT, R2, RZ, PT ;  /* 0x000000ff0200720b */ /* 0x000fc80003f24000 */
[C---:B------:R-:W-:Y:S01]  /*0d60*/  SEL R6, R4.reuse, R6, P1 ;  /* 0x0000000604067207 */ /* 0x040fe20000800000 */
[----:B------:R-:W-:Y:S01]  /*0d70*/  VIADD R4, R4, 0x4 ;  /* 0x0000000404047836 */ /* 0x000fe20000000000 */
[----:B------:R-:W-:-:S04]  /*0d80*/  FSEL R2, R2, RZ, !P1 ;  /* 0x000000ff02027208 */ /* 0x000fc80004800000 */
[----:B------:R-:W-:-:S13]  /*0d90*/  ISETP.NE.AND P0, PT, R4, R3, PT ;  /* 0x000000030400720c */ /* 0x000fda0003f05270 */
[----:B------:R-:W-:Y:S05]  /*0da0*/  @P0 BRA `(.L_x_15) ;  /* 0xfffffffc00e80947 */ /* 0x000fea000383ffff */
.L_x_14:
[----:B------:R-:W-:-:S09]  /*0db0*/  UISETP.NE.AND UP0, UPT, UR5, URZ, UPT ;  /* 0x000000ff0500728c */ /* 0x000fd2000bf05270 */
[----:B------:R-:W-:Y:S05]  /*0dc0*/  BRA.U !UP0, `(.L_x_6) ;  /* 0x0000000108207547 */ /* 0x000fea000b800000 */
[----:B------:R-:W-:-:S05]  /*0dd0*/  UMOV UR4, URZ ;  /* 0x000000ff00047c82 */ /* 0x000fca0008000000 */
.L_x_19:
[----:B------:R-:W-:Y:S01]  /*0de0*/  UIADD3 UR4, UPT, UPT, UR4, 0x1, URZ ;  /* 0x0000000104047890 */ /* 0x000fe2000fffe0ff */
[----:B------:R-:W-:-:S03]  /*0df0*/  FSETP.GT.AND P0, PT, R2, RZ, PT ;  /* 0x000000ff0200720b */ /* 0x000fc60003f04000 */
[----:B------:R-:W-:Y:S01]  /*0e00*/  UISETP.NE.AND UP0, UPT, UR4, UR5, UPT ;  /* 0x000000050400728c */ /* 0x000fe2000bf05270 */
[C---:B------:R-:W-:Y:S02]  /*0e10*/  SEL R6, R3.reuse, R6, P0 ;  /* 0x0000000603067207 */ /* 0x040fe40000000000 */
[----:B------:R-:W-:Y:S02]  /*0e20*/  FSEL R2, R2, RZ, !P0 ;  /* 0x000000ff02027208 */ /* 0x000fe40004000000 */
[----:B------:R-:W-:-:S04]  /*0e30*/  IADD3 R3, PT, PT, R3, 0x1, RZ ;  /* 0x0000000103037810 */ /* 0x000fc80007ffe0ff */
[----:B------:R-:W-:Y:S05]  /*0e40*/  BRA.U UP0, `(.L_x_19) ;  /* 0xfffffffd00e47547 */ /* 0x000fea000b83ffff */
.L_x_6:
[----:B------:R-:W0:Y:S02]  /*0e50*/  LDC.64 R2, c[0x0][0x390] ;  /* 0x0000e400ff027b82 */ /* 0x000e240000000a00 */
[----:B0-----:R-:W-:-:S05]  /*0e60*/  IMAD.WIDE R2, R0, 0x4, R2 ;  /* 0x0000000400027825 */ /* 0x001fca00078e0202 */
[----:B------:R-:W-:Y:S01]  /*0e70*/  STG.E desc[UR10][R2.64], R6 ;  /* 0x0000000602007986 */ /* 0x000fe2000c10190a */
[----:B------:R-:W-:Y:S05]  /*0e80*/  EXIT ;  /* 0x000000000000794d */ /* 0x000fea0003800000 */
.L_x_20:
        /* <DEDUP_REMOVED lines=15> */
.L_x_22:


//--------------------- .nv.shared.reserved.0     --------------------------
	.section	.nv.shared.reserved.0,"aw",@nobits
	.weak		__nv_reservedSMEM_offset_0_alias
	.size		__nv_reservedSMEM_offset_0_alias, 0, 64
	.other		__nv_reservedSMEM_offset_0_alias,@"STO_CUDA_RESERVED_SHARED STV_DEFAULT"
__nv_reservedSMEM_offset_0_alias:
	.zero		0
	.zero		64


//--------------------- .nv.constant0._Z20accumulate_centroidsPKfPKiPfPiii --------------------------
	.section	.nv.constant0._Z20accumulate_centroidsPKfPKiPfPiii,"a",@progbits
	.sectionflags	@""
	.align	4
.nv.constant0._Z20accumulate_centroidsPKfPKiPfPiii:
	.zero		936


//--------------------- .nv.constant0._Z13assign_pointsPKfS0_Piiii --------------------------
	.section	.nv.constant0._Z13assign_pointsPKfS0_Piiii,"a",@progbits
	.sectionflags	@""
	.align	4
.nv.constant0._Z13assign_pointsPKfS0_Piiii:
	.zero		932


//--------------------- SYMBOLS --------------------------

	.type		.nv.reservedSmem.offset0,@object
	.size		.nv.reservedSmem.offset0,0x4
